	.target	sm_90a

	.elftype	@"ET_EXEC"


//--------------------- .note.nv.tkinfo           --------------------------
	.section	.note.nv.tkinfo,"",@"SHT_NOTE"
	.sectionflags	@"SHF_NOTE_NV_TKINFO"
	.tkinfo
        /*0018*/ 	.word	0x00000002
        /*0030*/ 	.string	""
        /*0030*/ 	.string	"ptxas"
        /*0030*/ 	.string	"Cuda compilation tools, release 13.0, V13.0.88"
        /*0030*/ 	.string	"Build cuda_13.0.r13.0/compiler.36424714_0"
        /*0030*/ 	.string	"-arch sm_90a -m 64 "



//--------------------- .note.nv.cuinfo           --------------------------
	.section	.note.nv.cuinfo,"",@"SHT_NOTE"
	.sectionflags	@"SHF_NOTE_NV_CUINFO"
        /*0018*/ 	.short	0x0002
        /*001a*/ 	.short	0x005a
        /*001c*/ 	.short	0x0082
	.zero		2


//--------------------- .nv.info                  --------------------------
	.section	.nv.info,"",@"SHT_CUDA_INFO"
	.align	4


	//----- nvinfo : EIATTR_REGCOUNT
	.align		4
        /*0000*/ 	.byte	0x04, 0x2f
        /*0002*/ 	.short	(.L_15 - .L_14)
	.align		4
.L_14:
        /*0004*/ 	.word	index@(_ZN7cutlass13device_kernelINS_4gemm6kernel13GemmUniversalIN4cute5tupleIJiiiiEEENS1_10collective13CollectiveMmaINS1_34MainloopSm90TmaGmmaWarpSpecializedILi11ENS5_IJNS4_1CILi2EEESB_NSA_ILi1EEEEEENS1_35KernelTmaWarpSpecializedCooperativeEEENS5_IJNSA_ILi256EEENSA_ILi64EEESH_EEEaNS5_IJlSC_lEEEaSJ_NS4_8TiledMMAINS4_8MMA_AtomIJNS4_4SM904GMMA26MMA_64x64x32_S32S8S8_SS_TNEEEENS4_6LayoutINS5_IJSB_SC_SC_EEENS5_IJSC_NSA_ILi0EEESS_EEEEENS5_IJNS4_10UnderscoreESV_SV_EEEEENS4_23SM90_TMA_LOAD_MULTICASTENS4_14ComposedLayoutINS4_7SwizzleILi2ELi4ELi3EEENS4_18smem_ptr_flag_bitsILi8EEENSQ_INS5_IJNSA_ILi8EEESH_EEENS5_IJSH_SC_EEEEEEEvNS4_8identityESY_S18_vS19_EENS_8epilogue10collective6detail29Sm90TmaWarpSpecializedAdapterINS1C_15DefaultEpilogueIaSJ_SJ_NS1B_6thread17LinearCombinationIaLi1EiiLNS1G_9ScaleType4KindE0ELNS_15FloatRoundStyleE2EaEENS1_15EpilogueDefaultEEEEEvvEEEEvNT_6ParamsE)
        /*0008*/ 	.word	0x000000a8


	//----- nvinfo : EIATTR_FRAME_SIZE
	.align		4
.L_15:
        /*000c*/ 	.byte	0x04, 0x11
        /*000e*/ 	.short	(.L_17 - .L_16)
	.align		4
.L_16:
        /*0010*/ 	.word	index@(_ZN7cutlass13device_kernelINS_4gemm6kernel13GemmUniversalIN4cute5tupleIJiiiiEEENS1_10collective13CollectiveMmaINS1_34MainloopSm90TmaGmmaWarpSpecializedILi11ENS5_IJNS4_1CILi2EEESB_NSA_ILi1EEEEEENS1_35KernelTmaWarpSpecializedCooperativeEEENS5_IJNSA_ILi256EEENSA_ILi64EEESH_EEEaNS5_IJlSC_lEEEaSJ_NS4_8TiledMMAINS4_8MMA_AtomIJNS4_4SM904GMMA26MMA_64x64x32_S32S8S8_SS_TNEEEENS4_6LayoutINS5_IJSB_SC_SC_EEENS5_IJSC_NSA_ILi0EEESS_EEEEENS5_IJNS4_10UnderscoreESV_SV_EEEEENS4_23SM90_TMA_LOAD_MULTICASTENS4_14ComposedLayoutINS4_7SwizzleILi2ELi4ELi3EEENS4_18smem_ptr_flag_bitsILi8EEENSQ_INS5_IJNSA_ILi8EEESH_EEENS5_IJSH_SC_EEEEEEEvNS4_8identityESY_S18_vS19_EENS_8epilogue10collective6detail29Sm90TmaWarpSpecializedAdapterINS1C_15DefaultEpilogueIaSJ_SJ_NS1B_6thread17LinearCombinationIaLi1EiiLNS1G_9ScaleType4KindE0ELNS_15FloatRoundStyleE2EaEENS1_15EpilogueDefaultEEEEEvvEEEEvNT_6ParamsE)
        /*0014*/ 	.word	0x00000000


	//----- nvinfo : EIATTR_MIN_STACK_SIZE
	.align		4
.L_17:
        /*0018*/ 	.byte	0x04, 0x12
        /*001a*/ 	.short	(.L_19 - .L_18)
	.align		4
.L_18:
        /*001c*/ 	.word	index@(_ZN7cutlass13device_kernelINS_4gemm6kernel13GemmUniversalIN4cute5tupleIJiiiiEEENS1_10collective13CollectiveMmaINS1_34MainloopSm90TmaGmmaWarpSpecializedILi11ENS5_IJNS4_1CILi2EEESB_NSA_ILi1EEEEEENS1_35KernelTmaWarpSpecializedCooperativeEEENS5_IJNSA_ILi256EEENSA_ILi64EEESH_EEEaNS5_IJlSC_lEEEaSJ_NS4_8TiledMMAINS4_8MMA_AtomIJNS4_4SM904GMMA26MMA_64x64x32_S32S8S8_SS_TNEEEENS4_6LayoutINS5_IJSB_SC_SC_EEENS5_IJSC_NSA_ILi0EEESS_EEEEENS5_IJNS4_10UnderscoreESV_SV_EEEEENS4_23SM90_TMA_LOAD_MULTICASTENS4_14ComposedLayoutINS4_7SwizzleILi2ELi4ELi3EEENS4_18smem_ptr_flag_bitsILi8EEENSQ_INS5_IJNSA_ILi8EEESH_EEENS5_IJSH_SC_EEEEEEEvNS4_8identityESY_S18_vS19_EENS_8epilogue10collective6detail29Sm90TmaWarpSpecializedAdapterINS1C_15DefaultEpilogueIaSJ_SJ_NS1B_6thread17LinearCombinationIaLi1EiiLNS1G_9ScaleType4KindE0ELNS_15FloatRoundStyleE2EaEENS1_15EpilogueDefaultEEEEEvvEEEEvNT_6ParamsE)
        /*0020*/ 	.word	0x00000000
.L_19:


//--------------------- .nv.compat                --------------------------
	.section	.nv.compat,"",@"SHT_CUDA_COMPAT_INFO"
	.align	4
        /*0000*/ 	.byte	0x02, 0x09, 0x01, 0x00, 0x02, 0x02, 0x04, 0x00, 0x02, 0x05, 0x05, 0x00, 0x03, 0x07, 0x01, 0x01
        /*0010*/ 	.byte	0x02, 0x03, 0x01, 0x00, 0x02, 0x06, 0x01, 0x00, 0x04, 0x0b, 0x08, 0x00, 0x00, 0x00, 0x00, 0x00
        /*0020*/ 	.byte	0x00, 0x00, 0x00, 0x00


//--------------------- .nv.info._ZN7cutlass13device_kernelINS_4gemm6kernel13GemmUniversalIN4cute5tupleIJiiiiEEENS1_10collective13CollectiveMmaINS1_34MainloopSm90TmaGmmaWarpSpecializedILi11ENS5_IJNS4_1CILi2EEESB_NSA_ILi1EEEEEENS1_35KernelTmaWarpSpecializedCooperativeEEENS5_IJNSA_ILi256EEENSA_ILi64EEESH_EEEaNS5_IJlSC_lEEEaSJ_NS4_8TiledMMAINS4_8MMA_AtomIJNS4_4SM904GMMA26MMA_64x64x32_S32S8S8_SS_TNEEEENS4_6LayoutINS5_IJSB_SC_SC_EEENS5_IJSC_NSA_ILi0EEESS_EEEEENS5_IJNS4_10UnderscoreESV_SV_EEEEENS4_23SM90_TMA_LOAD_MULTICASTENS4_14ComposedLayoutINS4_7SwizzleILi2ELi4ELi3EEENS4_18smem_ptr_flag_bitsILi8EEENSQ_INS5_IJNSA_ILi8EEESH_EEENS5_IJSH_SC_EEEEEEEvNS4_8identityESY_S18_vS19_EENS_8epilogue10collective6detail29Sm90TmaWarpSpecializedAdapterINS1C_15DefaultEpilogueIaSJ_SJ_NS1B_6thread17LinearCombinationIaLi1EiiLNS1G_9ScaleType4KindE0ELNS_15FloatRoundStyleE2EaEENS1_15EpilogueDefaultEEEEEvvEEEEvNT_6ParamsE --------------------------
	.section	.nv.info._ZN7cutlass13device_kernelINS_4gemm6kernel13GemmUniversalIN4cute5tupleIJiiiiEEENS1_10collective13CollectiveMmaINS1_34MainloopSm90TmaGmmaWarpSpecializedILi11ENS5_IJNS4_1CILi2EEESB_NSA_ILi1EEEEEENS1_35KernelTmaWarpSpecializedCooperativeEEENS5_IJNSA_ILi256EEENSA_ILi64EEESH_EEEaNS5_IJlSC_lEEEaSJ_NS4_8TiledMMAINS4_8MMA_AtomIJNS4_4SM904GMMA26MMA_64x64x32_S32S8S8_SS_TNEEEENS4_6LayoutINS5_IJSB_SC_SC_EEENS5_IJSC_NSA_ILi0EEESS_EEEEENS5_IJNS4_10UnderscoreESV_SV_EEEEENS4_23SM90_TMA_LOAD_MULTICASTENS4_14ComposedLayoutINS4_7SwizzleILi2ELi4ELi3EEENS4_18smem_ptr_flag_bitsILi8EEENSQ_INS5_IJNSA_ILi8EEESH_EEENS5_IJSH_SC_EEEEEEEvNS4_8identityESY_S18_vS19_EENS_8epilogue10collective6detail29Sm90TmaWarpSpecializedAdapterINS1C_15DefaultEpilogueIaSJ_SJ_NS1B_6thread17LinearCombinationIaLi1EiiLNS1G_9ScaleType4KindE0ELNS_15FloatRoundStyleE2EaEENS1_15EpilogueDefaultEEEEEvvEEEEvNT_6ParamsE,"",@"SHT_CUDA_INFO"
	.sectionflags	@""
	.align	4


	//----- nvinfo : EIATTR_CUDA_API_VERSION
	.align		4
        /*0000*/ 	.byte	0x04, 0x37
        /*0002*/ 	.short	(.L_21 - .L_20)
.L_20:
        /*0004*/ 	.word	0x00000082


	//----- nvinfo : EIATTR_KPARAM_INFO
	.align		4
.L_21:
        /*0008*/ 	.byte	0x04, 0x17
        /*000a*/ 	.short	(.L_23 - .L_22)
.L_22:
        /*000c*/ 	.word	0x00000000
        /*0010*/ 	.short	0x0000
        /*0012*/ 	.short	0x0070
        /*0014*/ 	.byte	0x00, 0xf0, 0x01, 0x10


	//----- nvinfo : EIATTR_SPARSE_MMA_MASK
	.align		4
.L_23:
        /*0018*/ 	.byte	0x03, 0x50
        /*001a*/ 	.short	0x0000


	//----- nvinfo : EIATTR_MAXREG_COUNT
	.align		4
        /*001c*/ 	.byte	0x03, 0x1b
        /*001e*/ 	.short	0x00a8


	//----- nvinfo : EIATTR_NUM_BARRIERS
	.align		4
        /*0020*/ 	.byte	0x02, 0x4c
        /*0022*/ 	.byte	0x01
	.zero		1


	//----- nvinfo : EIATTR_EXTERNS
	.align		4
        /*0024*/ 	.byte	0x04, 0x0f
        /*0026*/ 	.short	(.L_25 - .L_24)


	//   ....[0]....
	.align		4
.L_24:
        /*0028*/ 	.word	index@(__assertfail)


	//----- nvinfo : EIATTR_MERCURY_ISA_VERSION
	.align		4
.L_25:
        /*002c*/ 	.byte	0x03, 0x5f
        /*002e*/ 	.short	0x0101


	//----- nvinfo : EIATTR_INT_WARP_WIDE_INSTR_OFFSETS
	.align		4
        /*0030*/ 	.byte	0x04, 0x31
        /*0032*/ 	.short	(.L_27 - .L_26)


	//   ....[0]....
.L_26:
        /*0034*/ 	.word	0x00000560


	//   ....[1]....
        /*0038*/ 	.word	0x000006d0


	//   ....[2]....
        /*003c*/ 	.word	0x00000790


	//   ....[3]....
        /*0040*/ 	.word	0x00001f90


	//----- nvinfo : EIATTR_COOP_GROUP_MASK_REGIDS
	.align		4
.L_27:
        /*0044*/ 	.byte	0x04, 0x29
        /*0046*/ 	.short	(.L_29 - .L_28)


	//   ....[0]....
.L_28:
        /*0048*/ 	.word	0xffffffff


	//   ....[1]....
        /*004c*/ 	.word	0xffffffff


	//   ....[2]....
        /*0050*/ 	.word	0xffffffff


	//   ....[3]....
        /*0054*/ 	.word	0xffffffff


	//   ....[4]....
        /*0058*/ 	.word	0xffffffff


	//   ....[5]....
        /*005c*/ 	.word	0xffffffff


	//----- nvinfo : EIATTR_COOP_GROUP_INSTR_OFFSETS
	.align		4
.L_29:
        /*0060*/ 	.byte	0x04, 0x28
        /*0062*/ 	.short	(.L_31 - .L_30)


	//   ....[0]....
.L_30:
        /*0064*/ 	.word	0x00000060


	//   ....[1]....
        /*0068*/ 	.word	0x00000070


	//   ....[2]....
        /*006c*/ 	.word	0x00000130


	//   ....[3]....
        /*0070*/ 	.word	0x000003e0


	//   ....[4]....
        /*0074*/ 	.word	0x00000910


	//   ....[5]....
        /*0078*/ 	.word	0x00001540


	//----- nvinfo : EIATTR_REG_RECONFIG
	.align		4
.L_31:
        /*007c*/ 	.byte	0x01, 0x54
	.zero		2


	//----- nvinfo : EIATTR_SYSCALL_OFFSETS
	.align		4
        /*0080*/ 	.byte	0x04, 0x46
        /*0082*/ 	.short	(.L_33 - .L_32)


	//   ....[0]....
.L_32:
        /*0084*/ 	.word	0x00001730


	//----- nvinfo : EIATTR_MBARRIER_INSTR_OFFSETS
	.align		4
.L_33:
        /*0088*/ 	.byte	0x04, 0x39
        /*008a*/ 	.short	(.L_35 - .L_34)


	//   ....[0]....
.L_34:
        /*008c*/ 	.word	0x00000250
        /*0090*/ 	.word	0x000000ff
        /*0094*/ 	.word	0x00000000
        /*0098*/ 	.short	0x0100
        /*009a*/ 	.byte	0x08
	.zero		1


	//   ....[1]....
        /*009c*/ 	.word	0x00000260
        /*00a0*/ 	.word	0x000000ff
        /*00a4*/ 	.word	0x00000058
        /*00a8*/ 	.short	0x0100
        /*00aa*/ 	.byte	0x08
	.zero		1


	//   ....[2]....
        /*00ac*/ 	.word	0x00000270
        /*00b0*/ 	.word	0x000000ff
        /*00b4*/ 	.word	0x00000008
        /*00b8*/ 	.short	0x0100
        /*00ba*/ 	.byte	0x08
	.zero		1


	//   ....[3]....
        /*00bc*/ 	.word	0x00000280
        /*00c0*/ 	.word	0x000000ff
        /*00c4*/ 	.word	0x00000060
        /*00c8*/ 	.short	0x0100
        /*00ca*/ 	.byte	0x08
	.zero		1


	//   ....[4]....
        /*00cc*/ 	.word	0x00000290
        /*00d0*/ 	.word	0x000000ff
        /*00d4*/ 	.word	0x00000010
        /*00d8*/ 	.short	0x0100
        /*00da*/ 	.byte	0x08
	.zero		1


	//   ....[5]....
        /*00dc*/ 	.word	0x000002a0
        /*00e0*/ 	.word	0x000000ff
        /*00e4*/ 	.word	0x00000068
        /*00e8*/ 	.short	0x0100
        /*00ea*/ 	.byte	0x08
	.zero		1


	//   ....[6]....
        /*00ec*/ 	.word	0x000002b0
        /*00f0*/ 	.word	0x000000ff
        /*00f4*/ 	.word	0x00000018
        /*00f8*/ 	.short	0x0100
        /*00fa*/ 	.byte	0x08
	.zero		1


	//   ....[7]....
        /*00fc*/ 	.word	0x000002c0
        /*0100*/ 	.word	0x000000ff
        /*0104*/ 	.word	0x00000070
        /*0108*/ 	.short	0x0100
        /*010a*/ 	.byte	0x08
	.zero		1


	//   ....[8]....
        /*010c*/ 	.word	0x000002d0
        /*0110*/ 	.word	0x000000ff
        /*0114*/ 	.word	0x00000020
        /*0118*/ 	.short	0x0100
        /*011a*/ 	.byte	0x08
	.zero		1


	//   ....[9]....
        /*011c*/ 	.word	0x000002e0
        /*0120*/ 	.word	0x000000ff
        /*0124*/ 	.word	0x00000078
        /*0128*/ 	.short	0x0100
        /*012a*/ 	.byte	0x08
	.zero		1


	//   ....[10]....
        /*012c*/ 	.word	0x000002f0
        /*0130*/ 	.word	0x000000ff
        /*0134*/ 	.word	0x00000028
        /*0138*/ 	.short	0x0100
        /*013a*/ 	.byte	0x08
	.zero		1


	//   ....[11]....
        /*013c*/ 	.word	0x00000300
        /*0140*/ 	.word	0x000000ff
        /*0144*/ 	.word	0x00000080
        /*0148*/ 	.short	0x0100
        /*014a*/ 	.byte	0x08
	.zero		1


	//   ....[12]....
        /*014c*/ 	.word	0x00000310
        /*0150*/ 	.word	0x000000ff
        /*0154*/ 	.word	0x00000030
        /*0158*/ 	.short	0x0100
        /*015a*/ 	.byte	0x08
	.zero		1


	//   ....[13]....
        /*015c*/ 	.word	0x00000320
        /*0160*/ 	.word	0x000000ff
        /*0164*/ 	.word	0x00000088
        /*0168*/ 	.short	0x0100
        /*016a*/ 	.byte	0x08
	.zero		1


	//   ....[14]....
        /*016c*/ 	.word	0x00000330
        /*0170*/ 	.word	0x000000ff
        /*0174*/ 	.word	0x00000038
        /*0178*/ 	.short	0x0100
        /*017a*/ 	.byte	0x08
	.zero		1


	//   ....[15]....
        /*017c*/ 	.word	0x00000340
        /*0180*/ 	.word	0x000000ff
        /*0184*/ 	.word	0x00000090
        /*0188*/ 	.short	0x0100
        /*018a*/ 	.byte	0x08
	.zero		1


	//   ....[16]....
        /*018c*/ 	.word	0x00000350
        /*0190*/ 	.word	0x000000ff
        /*0194*/ 	.word	0x00000040
        /*0198*/ 	.short	0x0100
        /*019a*/ 	.byte	0x08
	.zero		1


	//   ....[17]....
        /*019c*/ 	.word	0x00000360
        /*01a0*/ 	.word	0x000000ff
        /*01a4*/ 	.word	0x00000098
        /*01a8*/ 	.short	0x0100
        /*01aa*/ 	.byte	0x08
	.zero		1


	//   ....[18]....
        /*01ac*/ 	.word	0x00000370
        /*01b0*/ 	.word	0x000000ff
        /*01b4*/ 	.word	0x00000048
        /*01b8*/ 	.short	0x0100
        /*01ba*/ 	.byte	0x08
	.zero		1


	//   ....[19]....
        /*01bc*/ 	.word	0x00000380
        /*01c0*/ 	.word	0x000000ff
        /*01c4*/ 	.word	0x000000a0
        /*01c8*/ 	.short	0x0100
        /*01ca*/ 	.byte	0x08
	.zero		1


	//   ....[20]....
        /*01cc*/ 	.word	0x00000390
        /*01d0*/ 	.word	0x000000ff
        /*01d4*/ 	.word	0x00000050
        /*01d8*/ 	.short	0x0100
        /*01da*/ 	.byte	0x08
	.zero		1


	//   ....[21]....
        /*01dc*/ 	.word	0x000003a0
        /*01e0*/ 	.word	0x000000ff
        /*01e4*/ 	.word	0x000000a8
        /*01e8*/ 	.short	0x0100
        /*01ea*/ 	.byte	0x08
	.zero		1


	//   ....[22]....
        /*01ec*/ 	.word	0x00000820
        /*01f0*/ 	.word	0x000000ff
        /*01f4*/ 	.word	0x000000c0
        /*01f8*/ 	.short	0x0100
        /*01fa*/ 	.byte	0x06
	.zero		1


	//   ....[23]....
        /*01fc*/ 	.word	0x000008b0
        /*0200*/ 	.word	0x000000ff
        /*0204*/ 	.word	0x000000c8
        /*0208*/ 	.short	0x0100
        /*020a*/ 	.byte	0x06
	.zero		1


	//   ....[24]....
        /*020c*/ 	.word	0x00001800
        /*0210*/ 	.word	0x00000003
        /*0214*/ 	.word	0x00000000
        /*0218*/ 	.short	0x010a
        /*021a*/ 	.byte	0x3f
	.zero		1


	//   ....[25]....
        /*021c*/ 	.word	0x00001860
        /*0220*/ 	.word	0x00000003
        /*0224*/ 	.word	0x00000000
        /*0228*/ 	.short	0x010a
        /*022a*/ 	.byte	0x3f
	.zero		1


	//   ....[26]....
        /*022c*/ 	.word	0x00001bc0
        /*0230*/ 	.word	0x00000005
        /*0234*/ 	.word	0x00000000
        /*0238*/ 	.short	0x010a
        /*023a*/ 	.byte	0x3f
	.zero		1


	//   ....[27]....
        /*023c*/ 	.word	0x00001c00
        /*0240*/ 	.word	0x00000005
        /*0244*/ 	.word	0x00000000
        /*0248*/ 	.short	0x010a
        /*024a*/ 	.byte	0x3f
	.zero		1


	//   ....[28]....
        /*024c*/ 	.word	0x00001e40
        /*0250*/ 	.word	0x00000004
        /*0254*/ 	.word	0x00000000
        /*0258*/ 	.short	0x0101
        /*025a*/ 	.byte	0x3f
	.zero		1


	//   ....[29]....
        /*025c*/ 	.word	0x00002030
        /*0260*/ 	.word	0x00000000
        /*0264*/ 	.word	0x00000000
        /*0268*/ 	.short	0x0101
        /*026a*/ 	.byte	0x3f
	.zero		1


	//   ....[30]....
        /*026c*/ 	.word	0x00006580
        /*0270*/ 	.word	0x00000016
        /*0274*/ 	.word	0x00000058
        /*0278*/ 	.short	0x010a
        /*027a*/ 	.byte	0x3f
	.zero		1


	//   ....[31]....
        /*027c*/ 	.word	0x00006910
        /*0280*/ 	.word	0x00000006
        /*0284*/ 	.word	0x000000c8
        /*0288*/ 	.short	0x0101
        /*028a*/ 	.byte	0x3f
	.zero		1


	//   ....[32]....
        /*028c*/ 	.word	0x00007040
        /*0290*/ 	.word	0x00000007
        /*0294*/ 	.word	0x00000000
        /*0298*/ 	.short	0x010a
        /*029a*/ 	.byte	0x3f
	.zero		1


	//   ....[33]....
        /*029c*/ 	.word	0x000070c0
        /*02a0*/ 	.word	0x00000008
        /*02a4*/ 	.word	0x00000000
        /*02a8*/ 	.short	0x010a
        /*02aa*/ 	.byte	0x3f
	.zero		1


	//   ....[34]....
        /*02ac*/ 	.word	0x00007150
        /*02b0*/ 	.word	0x00000009
        /*02b4*/ 	.word	0x00000000
        /*02b8*/ 	.short	0x010a
        /*02ba*/ 	.byte	0x3f
	.zero		1


	//   ....[35]....
        /*02bc*/ 	.word	0x000071e0
        /*02c0*/ 	.word	0x00000008
        /*02c4*/ 	.word	0x00000000
        /*02c8*/ 	.short	0x010a
        /*02ca*/ 	.byte	0x3f
	.zero		1


	//   ....[36]....
        /*02cc*/ 	.word	0x00007270
        /*02d0*/ 	.word	0x00000009
        /*02d4*/ 	.word	0x00000000
        /*02d8*/ 	.short	0x010a
        /*02da*/ 	.byte	0x3f
	.zero		1


	//   ....[37]....
        /*02dc*/ 	.word	0x00007300
        /*02e0*/ 	.word	0x00000008
        /*02e4*/ 	.word	0x00000000
        /*02e8*/ 	.short	0x010a
        /*02ea*/ 	.byte	0x3f
	.zero		1


	//   ....[38]....
        /*02ec*/ 	.word	0x00007390
        /*02f0*/ 	.word	0x00000009
        /*02f4*/ 	.word	0x00000000
        /*02f8*/ 	.short	0x010a
        /*02fa*/ 	.byte	0x3f
	.zero		1


	//   ....[39]....
        /*02fc*/ 	.word	0x00007420
        /*0300*/ 	.word	0x00000008
        /*0304*/ 	.word	0x00000000
        /*0308*/ 	.short	0x010a
        /*030a*/ 	.byte	0x3f
	.zero		1


	//   ....[40]....
        /*030c*/ 	.word	0x000074b0
        /*0310*/ 	.word	0x00000009
        /*0314*/ 	.word	0x00000000
        /*0318*/ 	.short	0x010a
        /*031a*/ 	.byte	0x3f
	.zero		1


	//   ....[41]....
        /*031c*/ 	.word	0x00007540
        /*0320*/ 	.word	0x00000006
        /*0324*/ 	.word	0x00000000
        /*0328*/ 	.short	0x010a
        /*032a*/ 	.byte	0x3f
	.zero		1


	//   ....[42]....
        /*032c*/ 	.word	0x000075d0
        /*0330*/ 	.word	0x00000003
        /*0334*/ 	.word	0x00000000
        /*0338*/ 	.short	0x010a
        /*033a*/ 	.byte	0x3f
	.zero		1


	//   ....[43]....
        /*033c*/ 	.word	0x00007630
        /*0340*/ 	.word	0x00000003
        /*0344*/ 	.word	0x00000000
        /*0348*/ 	.short	0x010a
        /*034a*/ 	.byte	0x3f
	.zero		1


	//   ....[44]....
        /*034c*/ 	.word	0x00007680
        /*0350*/ 	.word	0x00000005
        /*0354*/ 	.word	0x00000000
        /*0358*/ 	.short	0x010a
        /*035a*/ 	.byte	0x3f
	.zero		1


	//   ....[45]....
        /*035c*/ 	.word	0x00007750
        /*0360*/ 	.word	0x00000016
        /*0364*/ 	.word	0x00000058
        /*0368*/ 	.short	0x010a
        /*036a*/ 	.byte	0x3f
	.zero		1


	//   ....[46]....
        /*036c*/ 	.word	0x00007820
        /*0370*/ 	.word	0x00000007
        /*0374*/ 	.word	0x00000000
        /*0378*/ 	.short	0x010a
        /*037a*/ 	.byte	0x3f
	.zero		1


	//   ....[47]....
        /*037c*/ 	.word	0x00007870
        /*0380*/ 	.word	0x00000008
        /*0384*/ 	.word	0x00000000
        /*0388*/ 	.short	0x010a
        /*038a*/ 	.byte	0x3f
	.zero		1


	//   ....[48]....
        /*038c*/ 	.word	0x000078c0
        /*0390*/ 	.word	0x00000009
        /*0394*/ 	.word	0x00000000
        /*0398*/ 	.short	0x010a
        /*039a*/ 	.byte	0x3f
	.zero		1


	//   ....[49]....
        /*039c*/ 	.word	0x00007910
        /*03a0*/ 	.word	0x00000008
        /*03a4*/ 	.word	0x00000000
        /*03a8*/ 	.short	0x010a
        /*03aa*/ 	.byte	0x3f
	.zero		1


	//   ....[50]....
        /*03ac*/ 	.word	0x00007960
        /*03b0*/ 	.word	0x00000009
        /*03b4*/ 	.word	0x00000000
        /*03b8*/ 	.short	0x010a
        /*03ba*/ 	.byte	0x3f
	.zero		1


	//   ....[51]....
        /*03bc*/ 	.word	0x000079b0
        /*03c0*/ 	.word	0x00000008
        /*03c4*/ 	.word	0x00000000
        /*03c8*/ 	.short	0x010a
        /*03ca*/ 	.byte	0x3f
	.zero		1


	//   ....[52]....
        /*03cc*/ 	.word	0x00007a00
        /*03d0*/ 	.word	0x00000009
        /*03d4*/ 	.word	0x00000000
        /*03d8*/ 	.short	0x010a
        /*03da*/ 	.byte	0x3f
	.zero		1


	//   ....[53]....
        /*03dc*/ 	.word	0x00007a50
        /*03e0*/ 	.word	0x00000008
        /*03e4*/ 	.word	0x00000000
        /*03e8*/ 	.short	0x010a
        /*03ea*/ 	.byte	0x3f
	.zero		1


	//   ....[54]....
        /*03ec*/ 	.word	0x00007aa0
        /*03f0*/ 	.word	0x00000009
        /*03f4*/ 	.word	0x00000000
        /*03f8*/ 	.short	0x010a
        /*03fa*/ 	.byte	0x3f
	.zero		1


	//   ....[55]....
        /*03fc*/ 	.word	0x00007af0
        /*0400*/ 	.word	0x00000006
        /*0404*/ 	.word	0x00000000
        /*0408*/ 	.short	0x010a
        /*040a*/ 	.byte	0x3f
	.zero		1


	//----- nvinfo : EIATTR_NUM_MBARRIERS
	.align		4
.L_35:
        /*040c*/ 	.byte	0x03, 0x38
        /*040e*/ 	.short	0x0018


	//----- nvinfo : EIATTR_EXIT_INSTR_OFFSETS
	.align		4
        /*0410*/ 	.byte	0x04, 0x1c
        /*0412*/ 	.short	(.L_37 - .L_36)


	//   ....[0]....
.L_36:
        /*0414*/ 	.word	0x00000ae0


	//   ....[1]....
        /*0418*/ 	.word	0x00001300


	//   ....[2]....
        /*041c*/ 	.word	0x00005c10


	//   ....[3]....
        /*0420*/ 	.word	0x00006170


	//   ....[4]....
        /*0424*/ 	.word	0x00007620


	//----- nvinfo : EIATTR_MAX_THREADS
	.align		4
.L_37:
        /*0428*/ 	.byte	0x04, 0x05
        /*042a*/ 	.short	(.L_39 - .L_38)
.L_38:
        /*042c*/ 	.word	0x00000180
        /*0430*/ 	.word	0x00000001
        /*0434*/ 	.word	0x00000001


	//----- nvinfo : EIATTR_CRS_STACK_SIZE
	.align		4
.L_39:
        /*0438*/ 	.byte	0x04, 0x1e
        /*043a*/ 	.short	(.L_41 - .L_40)
.L_40:
        /*043c*/ 	.word	0x00000000


	//----- nvinfo : EIATTR_CBANK_PARAM_SIZE
	.align		4
.L_41:
        /*0440*/ 	.byte	0x03, 0x19
        /*0442*/ 	.short	0x0470


	//----- nvinfo : EIATTR_PARAM_CBANK
	.align		4
        /*0444*/ 	.byte	0x04, 0x0a
        /*0446*/ 	.short	(.L_43 - .L_42)
	.align		4
.L_42:
        /*0448*/ 	.word	index@(.nv.constant0._ZN7cutlass13device_kernelINS_4gemm6kernel13GemmUniversalIN4cute5tupleIJiiiiEEENS1_10collective13CollectiveMmaINS1_34MainloopSm90TmaGmmaWarpSpecializedILi11ENS5_IJNS4_1CILi2EEESB_NSA_ILi1EEEEEENS1_35KernelTmaWarpSpecializedCooperativeEEENS5_IJNSA_ILi256EEENSA_ILi64EEESH_EEEaNS5_IJlSC_lEEEaSJ_NS4_8TiledMMAINS4_8MMA_AtomIJNS4_4SM904GMMA26MMA_64x64x32_S32S8S8_SS_TNEEEENS4_6LayoutINS5_IJSB_SC_SC_EEENS5_IJSC_NSA_ILi0EEESS_EEEEENS5_IJNS4_10UnderscoreESV_SV_EEEEENS4_23SM90_TMA_LOAD_MULTICASTENS4_14ComposedLayoutINS4_7SwizzleILi2ELi4ELi3EEENS4_18smem_ptr_flag_bitsILi8EEENSQ_INS5_IJNSA_ILi8EEESH_EEENS5_IJSH_SC_EEEEEEEvNS4_8identityESY_S18_vS19_EENS_8epilogue10collective6detail29Sm90TmaWarpSpecializedAdapterINS1C_15DefaultEpilogueIaSJ_SJ_NS1B_6thread17LinearCombinationIaLi1EiiLNS1G_9ScaleType4KindE0ELNS_15FloatRoundStyleE2EaEENS1_15EpilogueDefaultEEEEEvvEEEEvNT_6ParamsE)
        /*044c*/ 	.short	0x0210
        /*044e*/ 	.short	0x0470


	//----- nvinfo : EIATTR_SW_WAR
	.align		4
.L_43:
        /*0450*/ 	.byte	0x04, 0x36
        /*0452*/ 	.short	(.L_45 - .L_44)
.L_44:
        /*0454*/ 	.word	0x00000008
.L_45:


//--------------------- .nv.callgraph             --------------------------
	.section	.nv.callgraph,"",@"SHT_CUDA_CALLGRAPH"
	.align	4
	.sectionentsize	8
	.align		4
        /*0000*/ 	.word	0x00000000
	.align		4
        /*0004*/ 	.word	0xffffffff
	.align		4
        /*0008*/ 	.word	index@(_ZN7cutlass13device_kernelINS_4gemm6kernel13GemmUniversalIN4cute5tupleIJiiiiEEENS1_10collective13CollectiveMmaINS1_34MainloopSm90TmaGmmaWarpSpecializedILi11ENS5_IJNS4_1CILi2EEESB_NSA_ILi1EEEEEENS1_35KernelTmaWarpSpecializedCooperativeEEENS5_IJNSA_ILi256EEENSA_ILi64EEESH_EEEaNS5_IJlSC_lEEEaSJ_NS4_8TiledMMAINS4_8MMA_AtomIJNS4_4SM904GMMA26MMA_64x64x32_S32S8S8_SS_TNEEEENS4_6LayoutINS5_IJSB_SC_SC_EEENS5_IJSC_NSA_ILi0EEESS_EEEEENS5_IJNS4_10UnderscoreESV_SV_EEEEENS4_23SM90_TMA_LOAD_MULTICASTENS4_14ComposedLayoutINS4_7SwizzleILi2ELi4ELi3EEENS4_18smem_ptr_flag_bitsILi8EEENSQ_INS5_IJNSA_ILi8EEESH_EEENS5_IJSH_SC_EEEEEEEvNS4_8identityESY_S18_vS19_EENS_8epilogue10collective6detail29Sm90TmaWarpSpecializedAdapterINS1C_15DefaultEpilogueIaSJ_SJ_NS1B_6thread17LinearCombinationIaLi1EiiLNS1G_9ScaleType4KindE0ELNS_15FloatRoundStyleE2EaEENS1_15EpilogueDefaultEEEEEvvEEEEvNT_6ParamsE)
	.align		4
        /*000c*/ 	.word	index@(__assertfail)
	.align		4
        /*0010*/ 	.word	0x00000000
	.align		4
        /*0014*/ 	.word	0xfffffffe
	.align		4
        /*0018*/ 	.word	0x00000000
	.align		4
        /*001c*/ 	.word	0xfffffffd
	.align		4
        /*0020*/ 	.word	0x00000000
	.align		4
        /*0024*/ 	.word	0xfffffffc


//--------------------- .nv.constant4             --------------------------
	.section	.nv.constant4,"a",@progbits
	.align	8
	.align		8
.nv.constant4:
        /*0000*/ 	.dword	__assertfail
	.align		8
        /*0008*/ 	.dword	__unnamed_1
	.align		8
        /*0010*/ 	.dword	_ZN40_INTERNAL_d7ffb6c8_4_k_cu_332b1a85_211654cuda3std3__45__cpo5beginE
	.align		8
        /*0018*/ 	.dword	_ZN40_INTERNAL_d7ffb6c8_4_k_cu_332b1a85_211654cuda3std3__45__cpo3endE
	.align		8
        /*0020*/ 	.dword	_ZN40_INTERNAL_d7ffb6c8_4_k_cu_332b1a85_211654cuda3std3__45__cpo6cbeginE
	.align		8
        /*0028*/ 	.dword	_ZN40_INTERNAL_d7ffb6c8_4_k_cu_332b1a85_211654cuda3std3__45__cpo4cendE
	.align		8
        /*0030*/ 	.dword	_ZN40_INTERNAL_d7ffb6c8_4_k_cu_332b1a85_211654cuda3std3__442_GLOBAL__N__d7ffb6c8_4_k_cu_332b1a85_211656ignoreE
	.align		8
        /*0038*/ 	.dword	_ZN40_INTERNAL_d7ffb6c8_4_k_cu_332b1a85_211654cuda3std3__419piecewise_constructE
	.align		8
        /*0040*/ 	.dword	_ZN40_INTERNAL_d7ffb6c8_4_k_cu_332b1a85_211654cuda3std3__48in_placeE
	.align		8
        /*0048*/ 	.dword	_ZN40_INTERNAL_d7ffb6c8_4_k_cu_332b1a85_211654cuda3std6ranges3__45__cpo4swapE
	.align		8
        /*0050*/ 	.dword	_ZN40_INTERNAL_d7ffb6c8_4_k_cu_332b1a85_211654cuda3std6ranges3__45__cpo9iter_moveE
	.align		8
        /*0058*/ 	.dword	_ZN40_INTERNAL_d7ffb6c8_4_k_cu_332b1a85_211654cute7productE
	.align		8
        /*0060*/ 	.dword	_ZN40_INTERNAL_d7ffb6c8_4_k_cu_332b1a85_211654cute1_E
	.align		8
        /*0068*/ 	.dword	$str$22
	.align		8
        /*0070*/ 	.dword	$str$23


//--------------------- .text._ZN7cutlass13device_kernelINS_4gemm6kernel13GemmUniversalIN4cute5tupleIJiiiiEEENS1_10collective13CollectiveMmaINS1_34MainloopSm90TmaGmmaWarpSpecializedILi11ENS5_IJNS4_1CILi2EEESB_NSA_ILi1EEEEEENS1_35KernelTmaWarpSpecializedCooperativeEEENS5_IJNSA_ILi256EEENSA_ILi64EEESH_EEEaNS5_IJlSC_lEEEaSJ_NS4_8TiledMMAINS4_8MMA_AtomIJNS4_4SM904GMMA26MMA_64x64x32_S32S8S8_SS_TNEEEENS4_6LayoutINS5_IJSB_SC_SC_EEENS5_IJSC_NSA_ILi0EEESS_EEEEENS5_IJNS4_10UnderscoreESV_SV_EEEEENS4_23SM90_TMA_LOAD_MULTICASTENS4_14ComposedLayoutINS4_7SwizzleILi2ELi4ELi3EEENS4_18smem_ptr_flag_bitsILi8EEENSQ_INS5_IJNSA_ILi8EEESH_EEENS5_IJSH_SC_EEEEEEEvNS4_8identityESY_S18_vS19_EENS_8epilogue10collective6detail29Sm90TmaWarpSpecializedAdapterINS1C_15DefaultEpilogueIaSJ_SJ_NS1B_6thread17LinearCombinationIaLi1EiiLNS1G_9ScaleType4KindE0ELNS_15FloatRoundStyleE2EaEENS1_15EpilogueDefaultEEEEEvvEEEEvNT_6ParamsE --------------------------
	.section	.text._ZN7cutlass13device_kernelINS_4gemm6kernel13GemmUniversalIN4cute5tupleIJiiiiEEENS1_10collective13CollectiveMmaINS1_34MainloopSm90TmaGmmaWarpSpecializedILi11ENS5_IJNS4_1CILi2EEESB_NSA_ILi1EEEEEENS1_35KernelTmaWarpSpecializedCooperativeEEENS5_IJNSA_ILi256EEENSA_ILi64EEESH_EEEaNS5_IJlSC_lEEEaSJ_NS4_8TiledMMAINS4_8MMA_AtomIJNS4_4SM904GMMA26MMA_64x64x32_S32S8S8_SS_TNEEEENS4_6LayoutINS5_IJSB_SC_SC_EEENS5_IJSC_NSA_ILi0EEESS_EEEEENS5_IJNS4_10UnderscoreESV_SV_EEEEENS4_23SM90_TMA_LOAD_MULTICASTENS4_14ComposedLayoutINS4_7SwizzleILi2ELi4ELi3EEENS4_18smem_ptr_flag_bitsILi8EEENSQ_INS5_IJNSA_ILi8EEESH_EEENS5_IJSH_SC_EEEEEEEvNS4_8identityESY_S18_vS19_EENS_8epilogue10collective6detail29Sm90TmaWarpSpecializedAdapterINS1C_15DefaultEpilogueIaSJ_SJ_NS1B_6thread17LinearCombinationIaLi1EiiLNS1G_9ScaleType4KindE0ELNS_15FloatRoundStyleE2EaEENS1_15EpilogueDefaultEEEEEvvEEEEvNT_6ParamsE,"ax",@progbits
	.align	128
.text._ZN7cutlass13device_kernelINS_4gemm6kernel13GemmUniversalIN4cute5tupleIJiiiiEEENS1_10collective13CollectiveMmaINS1_34MainloopSm90TmaGmmaWarpSpecializedILi11ENS5_IJNS4_1CILi2EEESB_NSA_ILi1EEEEEENS1_35KernelTmaWarpSpecializedCooperativeEEENS5_IJNSA_ILi256EEENSA_ILi64EEESH_EEEaNS5_IJlSC_lEEEaSJ_NS4_8TiledMMAINS4_8MMA_AtomIJNS4_4SM904GMMA26MMA_64x64x32_S32S8S8_SS_TNEEEENS4_6LayoutINS5_IJSB_SC_SC_EEENS5_IJSC_NSA_ILi0EEESS_EEEEENS5_IJNS4_10UnderscoreESV_SV_EEEEENS4_23SM90_TMA_LOAD_MULTICASTENS4_14ComposedLayoutINS4_7SwizzleILi2ELi4ELi3EEENS4_18smem_ptr_flag_bitsILi8EEENSQ_INS5_IJNSA_ILi8EEESH_EEENS5_IJSH_SC_EEEEEEEvNS4_8identityESY_S18_vS19_EENS_8epilogue10collective6detail29Sm90TmaWarpSpecializedAdapterINS1C_15DefaultEpilogueIaSJ_SJ_NS1B_6thread17LinearCombinationIaLi1EiiLNS1G_9ScaleType4KindE0ELNS_15FloatRoundStyleE2EaEENS1_15EpilogueDefaultEEEEEvvEEEEvNT_6ParamsE:
        .type           _ZN7cutlass13device_kernelINS_4gemm6kernel13GemmUniversalIN4cute5tupleIJiiiiEEENS1_10collective13CollectiveMmaINS1_34MainloopSm90TmaGmmaWarpSpecializedILi11ENS5_IJNS4_1CILi2EEESB_NSA_ILi1EEEEEENS1_35KernelTmaWarpSpecializedCooperativeEEENS5_IJNSA_ILi256EEENSA_ILi64EEESH_EEEaNS5_IJlSC_lEEEaSJ_NS4_8TiledMMAINS4_8MMA_AtomIJNS4_4SM904GMMA26MMA_64x64x32_S32S8S8_SS_TNEEEENS4_6LayoutINS5_IJSB_SC_SC_EEENS5_IJSC_NSA_ILi0EEESS_EEEEENS5_IJNS4_10UnderscoreESV_SV_EEEEENS4_23SM90_TMA_LOAD_MULTICASTENS4_14ComposedLayoutINS4_7SwizzleILi2ELi4ELi3EEENS4_18smem_ptr_flag_bitsILi8EEENSQ_INS5_IJNSA_ILi8EEESH_EEENS5_IJSH_SC_EEEEEEEvNS4_8identityESY_S18_vS19_EENS_8epilogue10collective6detail29Sm90TmaWarpSpecializedAdapterINS1C_15DefaultEpilogueIaSJ_SJ_NS1B_6thread17LinearCombinationIaLi1EiiLNS1G_9ScaleType4KindE0ELNS_15FloatRoundStyleE2EaEENS1_15EpilogueDefaultEEEEEvvEEEEvNT_6ParamsE,@function
        .size           _ZN7cutlass13device_kernelINS_4gemm6kernel13GemmUniversalIN4cute5tupleIJiiiiEEENS1_10collective13CollectiveMmaINS1_34MainloopSm90TmaGmmaWarpSpecializedILi11ENS5_IJNS4_1CILi2EEESB_NSA_ILi1EEEEEENS1_35KernelTmaWarpSpecializedCooperativeEEENS5_IJNSA_ILi256EEENSA_ILi64EEESH_EEEaNS5_IJlSC_lEEEaSJ_NS4_8TiledMMAINS4_8MMA_AtomIJNS4_4SM904GMMA26MMA_64x64x32_S32S8S8_SS_TNEEEENS4_6LayoutINS5_IJSB_SC_SC_EEENS5_IJSC_NSA_ILi0EEESS_EEEEENS5_IJNS4_10UnderscoreESV_SV_EEEEENS4_23SM90_TMA_LOAD_MULTICASTENS4_14ComposedLayoutINS4_7SwizzleILi2ELi4ELi3EEENS4_18smem_ptr_flag_bitsILi8EEENSQ_INS5_IJNSA_ILi8EEESH_EEENS5_IJSH_SC_EEEEEEEvNS4_8identityESY_S18_vS19_EENS_8epilogue10collective6detail29Sm90TmaWarpSpecializedAdapterINS1C_15DefaultEpilogueIaSJ_SJ_NS1B_6thread17LinearCombinationIaLi1EiiLNS1G_9ScaleType4KindE0ELNS_15FloatRoundStyleE2EaEENS1_15EpilogueDefaultEEEEEvvEEEEvNT_6ParamsE,(.L_x_216 - _ZN7cutlass13device_kernelINS_4gemm6kernel13GemmUniversalIN4cute5tupleIJiiiiEEENS1_10collective13CollectiveMmaINS1_34MainloopSm90TmaGmmaWarpSpecializedILi11ENS5_IJNS4_1CILi2EEESB_NSA_ILi1EEEEEENS1_35KernelTmaWarpSpecializedCooperativeEEENS5_IJNSA_ILi256EEENSA_ILi64EEESH_EEEaNS5_IJlSC_lEEEaSJ_NS4_8TiledMMAINS4_8MMA_AtomIJNS4_4SM904GMMA26MMA_64x64x32_S32S8S8_SS_TNEEEENS4_6LayoutINS5_IJSB_SC_SC_EEENS5_IJSC_NSA_ILi0EEESS_EEEEENS5_IJNS4_10UnderscoreESV_SV_EEEEENS4_23SM90_TMA_LOAD_MULTICASTENS4_14ComposedLayoutINS4_7SwizzleILi2ELi4ELi3EEENS4_18smem_ptr_flag_bitsILi8EEENSQ_INS5_IJNSA_ILi8EEESH_EEENS5_IJSH_SC_EEEEEEEvNS4_8identityESY_S18_vS19_EENS_8epilogue10collective6detail29Sm90TmaWarpSpecializedAdapterINS1C_15DefaultEpilogueIaSJ_SJ_NS1B_6thread17LinearCombinationIaLi1EiiLNS1G_9ScaleType4KindE0ELNS_15FloatRoundStyleE2EaEENS1_15EpilogueDefaultEEEEEvvEEEEvNT_6ParamsE)
        .other          _ZN7cutlass13device_kernelINS_4gemm6kernel13GemmUniversalIN4cute5tupleIJiiiiEEENS1_10collective13CollectiveMmaINS1_34MainloopSm90TmaGmmaWarpSpecializedILi11ENS5_IJNS4_1CILi2EEESB_NSA_ILi1EEEEEENS1_35KernelTmaWarpSpecializedCooperativeEEENS5_IJNSA_ILi256EEENSA_ILi64EEESH_EEEaNS5_IJlSC_lEEEaSJ_NS4_8TiledMMAINS4_8MMA_AtomIJNS4_4SM904GMMA26MMA_64x64x32_S32S8S8_SS_TNEEEENS4_6LayoutINS5_IJSB_SC_SC_EEENS5_IJSC_NSA_ILi0EEESS_EEEEENS5_IJNS4_10UnderscoreESV_SV_EEEEENS4_23SM90_TMA_LOAD_MULTICASTENS4_14ComposedLayoutINS4_7SwizzleILi2ELi4ELi3EEENS4_18smem_ptr_flag_bitsILi8EEENSQ_INS5_IJNSA_ILi8EEESH_EEENS5_IJSH_SC_EEEEEEEvNS4_8identityESY_S18_vS19_EENS_8epilogue10collective6detail29Sm90TmaWarpSpecializedAdapterINS1C_15DefaultEpilogueIaSJ_SJ_NS1B_6thread17LinearCombinationIaLi1EiiLNS1G_9ScaleType4KindE0ELNS_15FloatRoundStyleE2EaEENS1_15EpilogueDefaultEEEEEvvEEEEvNT_6ParamsE,@"STO_CUDA_ENTRY STV_DEFAULT"
_ZN7cutlass13device_kernelINS_4gemm6kernel13GemmUniversalIN4cute5tupleIJiiiiEEENS1_10collective13CollectiveMmaINS1_34MainloopSm90TmaGmmaWarpSpecializedILi11ENS5_IJNS4_1CILi2EEESB_NSA_ILi1EEEEEENS1_35KernelTmaWarpSpecializedCooperativeEEENS5_IJNSA_ILi256EEENSA_ILi64EEESH_EEEaNS5_IJlSC_lEEEaSJ_NS4_8TiledMMAINS4_8MMA_AtomIJNS4_4SM904GMMA26MMA_64x64x32_S32S8S8_SS_TNEEEENS4_6LayoutINS5_IJSB_SC_SC_EEENS5_IJSC_NSA_ILi0EEESS_EEEEENS5_IJNS4_10UnderscoreESV_SV_EEEEENS4_23SM90_TMA_LOAD_MULTICASTENS4_14ComposedLayoutINS4_7SwizzleILi2ELi4ELi3EEENS4_18smem_ptr_flag_bitsILi8EEENSQ_INS5_IJNSA_ILi8EEESH_EEENS5_IJSH_SC_EEEEEEEvNS4_8identityESY_S18_vS19_EENS_8epilogue10collective6detail29Sm90TmaWarpSpecializedAdapterINS1C_15DefaultEpilogueIaSJ_SJ_NS1B_6thread17LinearCombinationIaLi1EiiLNS1G_9ScaleType4KindE0ELNS_15FloatRoundStyleE2EaEENS1_15EpilogueDefaultEEEEEvvEEEEvNT_6ParamsE:
[----:B------:R-:W0:Y:S01]  /*0000*/  LDC R1, c[0x0][0x28] ;  /* 0x00000a00ff017b82 */ /* 0x000e220000000800 */
[----:B------:R-:W1:Y:S01]  /*0010*/  S2R R94, SR_TID.X ;  /* 0x00000000005e7919 */ /* 0x000e620000002100 */
[----:B------:R-:W-:Y:S01]  /*0020*/  ELECT P0, URZ, PT ;  /* 0x00000000003f782f */ /* 0x000fe20003800000 */
[----:B------:R-:W-:Y:S01]  /*0030*/  BSSY B0, `(.L_x_0) ;  /* 0x000000f000007945 */ /* 0x000fe20003800000 */
[--C-:B-1----:R-:W-:Y:S02]  /*0040*/  SHF.R.U32.HI R0, RZ, 0x5, R94.reuse ;  /* 0x00000005ff007819 */ /* 0x102fe4000001165e */
[----:B------:R-:W-:-:S03]  /*0050*/  SHF.R.U32.HI R8, RZ, 0x7, R94 ;  /* 0x00000007ff087819 */ /* 0x000fc6000001165e */
[----:B------:R-:W1:Y:S04]  /*0060*/  SHFL.IDX PT, R3, R0, RZ, 0x1f ;  /* 0x00001fff00037589 */ /* 0x000e6800000e0000 */
[----:B------:R2:W3:Y:S01]  /*0070*/  SHFL.IDX PT, R2, R8, RZ, 0x1f ;  /* 0x00001fff08027589 */ /* 0x0004e200000e0000 */
[----:B-1----:R-:W-:-:S13]  /*0080*/  ISETP.NE.OR P0, PT, R3, RZ, !P0 ;  /* 0x000000ff0300720c */ /* 0x002fda0004705670 */
[----:B0-23--:R-:W-:Y:S05]  /*0090*/  @P0 BRA `(.L_x_1) ;  /* 0x0000000000200947 */ /* 0x00dfea0003800000 */
[----:B------:R-:W-:Y:S02]  /*00a0*/  ULDC.64 UR4, c[0x0][0x198] ;  /* 0x0000660000047ab9 */ /* 0x000fe40000000a00 */
[----:B------:R-:W-:Y:S02]  /*00b0*/  UIADD3 UR6, UP0, UR4, 0xf0, URZ ;  /* 0x000000f004067890 */ /* 0x000fe4000ff1e03f */
[----:B------:R-:W-:Y:S02]  /*00c0*/  UIADD3 UR4, UP1, UR4, 0x1f0, URZ ;  /* 0x000001f004047890 */ /* 0x000fe4000ff3e03f */
[----:B------:R-:W-:Y:S02]  /*00d0*/  UIADD3.X UR7, URZ, UR5, URZ, UP0, !UPT ;  /* 0x000000053f077290 */ /* 0x000fe400087fe43f */
[----:B------:R-:W-:-:S07]  /*00e0*/  UIADD3.X UR5, URZ, UR5, URZ, UP1, !UPT ;  /* 0x000000053f057290 */ /* 0x000fce0008ffe43f */
[----:B------:R0:W-:Y:S02]  /*00f0*/  UTMACCTL.PF [UR6] ;  /* 0x00000000060079b9 */ /* 0x0001e40008040000 */
[----:B------:R0:W-:Y:S02]  /*0100*/  UTMACCTL.PF [UR4] ;  /* 0x00000000040079b9 */ /* 0x0001e40008040000 */
[----:B0-----:R-:W-:Y:S01]  /*0110*/  NOP ;  /* 0x0000000000007918 */ /* 0x001fe20000000000 */
.L_x_1:
[----:B------:R-:W-:Y:S05]  /*0120*/  BSYNC B0 ;  /* 0x0000000000007941 */ /* 0x000fea0003800000 */
.L_x_0:
[----:B------:R-:W0:Y:S02]  /*0130*/  SHFL.IDX PT, R5, R0, RZ, 0x1f ;  /* 0x00001fff00057589 */ /* 0x000e2400000e0000 */
[----:B0-----:R-:W-:-:S13]  /*0140*/  ISETP.NE.AND P0, PT, R5, RZ, PT ;  /* 0x000000ff0500720c */ /* 0x001fda0003f05270 */
[----:B------:R-:W-:Y:S05]  /*0150*/  @P0 BRA `(.L_x_2) ;  /* 0x00000000009c0947 */ /* 0x000fea0003800000 */
[----:B------:R-:W-:Y:S01]  /*0160*/  ELECT P0, URZ, PT ;  /* 0x00000000003f782f */ /* 0x000fe20003800000 */
[----:B------:R-:W-:-:S12]  /*0170*/  BSSY B0, `(.L_x_2) ;  /* 0x0000025000007945 */ /* 0x000fd80003800000 */
[----:B------:R-:W-:Y:S05]  /*0180*/  @!P0 BRA `(.L_x_3) ;  /* 0x00000000008c8947 */ /* 0x000fea0003800000 */
[----:B------:R-:W0:Y:S01]  /*0190*/  S2UR UR8, SR_CgaCtaId ;  /* 0x00000000000879c3 */ /* 0x000e220000008800 */
[----:B------:R-:W-:Y:S01]  /*01a0*/  UMOV UR4, 0x400 ;  /* 0x0000040000047882 */ /* 0x000fe20000000000 */
[----:B------:R-:W-:Y:S01]  /*01b0*/  UMOV UR5, 0x1 ;  /* 0x0000000100057882 */ /* 0x000fe20000000000 */
[----:B------:R-:W-:Y:S02]  /*01c0*/  UMOV UR6, 0x6 ;  /* 0x0000000600067882 */ /* 0x000fe40000000000 */
[----:B------:R-:W-:-:S04]  /*01d0*/  UIADD3 UR6, -UR6, 0x100000, URZ ;  /* 0x0010000006067890 */ /* 0x000fc8000fffe13f */
[----:B------:R-:W-:Y:S02]  /*01e0*/  USHF.L.U32 UR7, UR6, 0xb, URZ ;  /* 0x0000000b06077899 */ /* 0x000fe4000800063f */
[----:B------:R-:W-:Y:S02]  /*01f0*/  USHF.L.U32 UR6, UR6, 0x1, URZ ;  /* 0x0000000106067899 */ /* 0x000fe4000800063f */
[----:B0-----:R-:W-:Y:S02]  /*0200*/  ULEA UR8, UR8, UR4, 0x18 ;  /* 0x0000000408087291 */ /* 0x001fe4000f8ec03f */
[----:B------:R-:W-:-:S04]  /*0210*/  UIADD3 UR4, -UR5, 0x100000, URZ ;  /* 0x0010000005047890 */ /* 0x000fc8000fffe13f */
[----:B------:R-:W-:Y:S02]  /*0220*/  USHF.L.U32 UR5, UR4, 0xb, URZ ;  /* 0x0000000b04057899 */ /* 0x000fe4000800063f */
[----:B------:R-:W-:Y:S01]  /*0230*/  USHF.L.U32 UR4, UR4, 0x1, URZ ;  /* 0x0000000104047899 */ /* 0x000fe2000800063f */
[----:B------:R-:W0:Y:S11]  /*0240*/  FENCE.VIEW.ASYNC.S ;  /* 0x00000000000073c6 */ /* 0x000e360000000000 */
[----:B0-----:R0:W1:Y:S01]  /*0250*/  SYNCS.EXCH.64 URZ, [UR8], UR4 ;  /* 0x00000004083f75b2 */ /* 0x0010620008000100 */
[----:B------:R0:W2:Y:S01]  /*0260*/  SYNCS.EXCH.64 URZ, [UR8+0x58], UR6 ;  /* 0x00005806083f75b2 */ /* 0x0000a20008000100 */
[----:B------:R0:W3:Y:S01]  /*0270*/  SYNCS.EXCH.64 URZ, [UR8+0x8], UR4 ;  /* 0x00000804083f75b2 */ /* 0x0000e20008000100 */
[----:B------:R0:W4:Y:S01]  /*0280*/  SYNCS.EXCH.64 URZ, [UR8+0x60], UR6 ;  /* 0x00006006083f75b2 */ /* 0x0001220008000100 */
[----:B------:R0:W0:Y:S01]  /*0290*/  SYNCS.EXCH.64 URZ, [UR8+0x10], UR4 ;  /* 0x00001004083f75b2 */ /* 0x0000220008000100 */
        /* <DEDUP_REMOVED lines=17> */
[----:B------:R-:W-:Y:S01]  /*03b0*/  NOP ;  /* 0x0000000000007918 */ /* 0x000fe20000000000 */
.L_x_3:
[----:B0-----:R-:W-:Y:S05]  /*03c0*/  BSYNC B0 ;  /* 0x0000000000007941 */ /* 0x001fea0003800000 */
.L_x_2:
[----:B------:R-:W-:Y:S01]  /*03d0*/  SHF.R.S32.HI R7, RZ, 0x1f, R94 ;  /* 0x0000001fff077819 */ /* 0x000fe2000001145e */
[----:B------:R-:W0:Y:S01]  /*03e0*/  SHFL.IDX PT, R0, R0, RZ, 0x1f ;  /* 0x00001fff00007589 */ /* 0x000e2200000e0000 */
[----:B------:R-:W5:Y:S01]  /*03f0*/  S2UR UR8, SR_CTAID.X ;  /* 0x00000000000879c3 */ /* 0x000f620000002500 */
[----:B------:R-:W-:Y:S02]  /*0400*/  ELECT P0, URZ, PT ;  /* 0x00000000003f782f */ /* 0x000fe40003800000 */
[----:B------:R-:W-:Y:S01]  /*0410*/  LEA.HI R7, R7, R94, RZ, 0x7 ;  /* 0x0000005e07077211 */ /* 0x000fe200078f38ff */
[----:B------:R-:W1:Y:S01]  /*0420*/  S2R R4, SR_CTAID.Y ;  /* 0x0000000000047919 */ /* 0x000e620000002600 */
[----:B------:R-:W-:Y:S01]  /*0430*/  ULDC UR4, c[0x0][0x150] ;  /* 0x0000540000047ab9 */ /* 0x000fe20000000800 */
[----:B------:R-:W-:Y:S01]  /*0440*/  NOP ;  /* 0x0000000000007918 */ /* 0x000fe20000000000 */
[----:B------:R-:W-:Y:S01]  /*0450*/  LOP3.LUT R7, R7, 0xffffff80, RZ, 0xc0, !PT ;  /* 0xffffff8007077812 */ /* 0x000fe200078ec0ff */
[----:B------:R-:W-:Y:S01]  /*0460*/  NOP ;  /* 0x0000000000007918 */ /* 0x000fe20000000000 */
[----:B------:R-:W2:Y:S01]  /*0470*/  LDC R11, c[0x0][0x144] ;  /* 0x00005100ff0b7b82 */ /* 0x000ea20000000800 */
[----:B------:R-:W-:Y:S01]  /*0480*/  IMAD.MOV.U32 R22, RZ, RZ, 0x1 ;  /* 0x00000001ff167424 */ /* 0x000fe200078e00ff */
[----:B------:R-:W-:Y:S01]  /*0490*/  ISETP.NE.AND P3, PT, R2, RZ, PT ;  /* 0x000000ff0200720c */ /* 0x000fe20003f65270 */
[----:B------:R-:W-:-:S05]  /*04a0*/  IMAD.IADD R9, R94, 0x1, -R7 ;  /* 0x000000015e097824 */ /* 0x000fca00078e0a07 */
[----:B------:R-:W-:Y:S01]  /*04b0*/  SHF.R.S32.HI R6, RZ, 0x1f, R9 ;  /* 0x0000001fff067819 */ /* 0x000fe20000011409 */
[----:B------:R-:W3:Y:S03]  /*04c0*/  LDC R13, c[0x0][0x140] ;  /* 0x00005000ff0d7b82 */ /* 0x000ee60000000800 */
[----:B------:R-:W-:Y:S02]  /*04d0*/  LEA.HI R6, R6, R9, RZ, 0x3 ;  /* 0x0000000906067211 */ /* 0x000fe400078f18ff */
[----:B0-----:R-:W-:Y:S02]  /*04e0*/  ISETP.NE.OR P0, PT, R0, RZ, !P0 ;  /* 0x000000ff0000720c */ /* 0x001fe40004705670 */
[--C-:B------:R-:W-:Y:S02]  /*04f0*/  SHF.R.S32.HI R0, RZ, 0x3, R6.reuse ;  /* 0x00000003ff007819 */ /* 0x100fe40000011406 */
[----:B------:R-:W-:-:S02]  /*0500*/  SHF.R.S32.HI R7, RZ, 0x1f, R6 ;  /* 0x0000001fff077819 */ /* 0x000fc40000011406 */
[----:B-----5:R-:W-:Y:S02]  /*0510*/  I2FP.F32.U32 R10, UR8 ;  /* 0x00000008000a7c45 */ /* 0x020fe40008201000 */
[----:B------:R-:W-:Y:S02]  /*0520*/  SHF.R.S32.HI R6, RZ, 0x1f, R5 ;  /* 0x0000001fff067819 */ /* 0x000fe40000011405 */
[----:B------:R-:W-:Y:S01]  /*0530*/  LEA.HI R7, R7, R0, RZ, 0x2 ;  /* 0x0000000007077211 */ /* 0x000fe200078f10ff */
[----:B------:R-:W-:Y:S01]  /*0540*/  FMUL R10, R10, UR4 ;  /* 0x000000040a0a7c20 */ /* 0x000fe20008400000 */
[----:B------:R-:W-:Y:S01]  /*0550*/  LEA.HI R6, R6, R5, RZ, 0x2 ;  /* 0x0000000506067211 */ /* 0x000fe200078f10ff */
[----:B------:R-:W-:Y:S01]  /*0560*/  VOTEU.ALL UP0, P0 ;  /* 0x00000000003f7886 */ /* 0x000fe20000000000 */
[----:B------:R-:W-:Y:S01]  /*0570*/  LOP3.LUT R7, R7, 0xfffffffc, RZ, 0xc0, !PT ;  /* 0xfffffffc07077812 */ /* 0x000fe200078ec0ff */
[----:B------:R-:W-:Y:S01]  /*0580*/  ULDC UR4, c[0x0][0x154] ;  /* 0x0000550000047ab9 */ /* 0x000fe20000000800 */
[----:B------:R-:W-:Y:S01]  /*0590*/  LOP3.LUT R6, R6, 0x3ffffffc, RZ, 0xc0, !PT ;  /* 0x3ffffffc06067812 */ /* 0x000fe200078ec0ff */
[----:B------:R-:W0:Y:S01]  /*05a0*/  F2I.U32.TRUNC.NTZ R10, R10 ;  /* 0x0000000a000a7305 */ /* 0x000e22000020f000 */
[----:B-1----:R-:W-:Y:S01]  /*05b0*/  I2FP.F32.U32 R12, R4 ;  /* 0x00000004000c7245 */ /* 0x002fe20000201000 */
[----:B------:R-:W-:Y:S01]  /*05c0*/  IMAD.IADD R7, R0, 0x1, -R7 ;  /* 0x0000000100077824 */ /* 0x000fe200078e0a07 */
[----:B------:R-:W1:Y:S01]  /*05d0*/  @!UP0 S2UR UR7, SR_CgaCtaId ;  /* 0x00000000000789c3 */ /* 0x000e620000008800 */
[----:B------:R-:W-:Y:S01]  /*05e0*/  IMAD.IADD R6, R5, 0x1, -R6 ;  /* 0x0000000105067824 */ /* 0x000fe200078e0a06 */
[----:B------:R-:W-:Y:S01]  /*05f0*/  SHF.R.S32.HI R0, RZ, 0x1f, R3 ;  /* 0x0000001fff007819 */ /* 0x000fe20000011403 */
[----:B------:R-:W-:Y:S01]  /*0600*/  FMUL R12, R12, UR4 ;  /* 0x000000040c0c7c20 */ /* 0x000fe20008400000 */
[----:B------:R-:W-:Y:S01]  /*0610*/  UMOV UR4, 0x20 ;  /* 0x0000002000047882 */ /* 0x000fe20000000000 */
[----:B------:R-:W-:Y:S01]  /*0620*/  IMAD R19, R6, 0x4, R7 ;  /* 0x0000000406137824 */ /* 0x000fe200078e0207 */
[----:B------:R-:W-:Y:S01]  /*0630*/  LEA.HI R0, R0, R3, RZ, 0x2 ;  /* 0x0000000300007211 */ /* 0x000fe200078f10ff */
[----:B------:R-:W-:Y:S01]  /*0640*/  @!UP0 UMOV UR6, 0x400 ;  /* 0x0000040000068882 */ /* 0x000fe20000000000 */
[----:B------:R-:W5:Y:S01]  /*0650*/  LDC R7, c[0x0][0x148] ;  /* 0x00005200ff077b82 */ /* 0x000f620000000800 */
[----:B------:R-:W4:Y:S01]  /*0660*/  F2I.U32.TRUNC.NTZ R12, R12 ;  /* 0x0000000c000c7305 */ /* 0x000f22000020f000 */
[----:B------:R-:W-:Y:S01]  /*0670*/  LEA.HI R6, R19, R19, RZ, 0x1 ;  /* 0x0000001313067211 */ /* 0x000fe200078f08ff */
[----:B------:R-:W-:-:S04]  /*0680*/  @!UP0 UIADD3 UR4, -UR4, 0x100000, URZ ;  /* 0x0010000004048890 */ /* 0x000fc8000fffe13f */
[----:B------:R-:W-:Y:S02]  /*0690*/  @!UP0 USHF.L.U32 UR5, UR4, 0xb, URZ ;  /* 0x0000000b04058899 */ /* 0x000fe4000800063f */
[----:B------:R-:W-:Y:S01]  /*06a0*/  @!UP0 USHF.L.U32 UR4, UR4, 0x1, URZ ;  /* 0x0000000104048899 */ /* 0x000fe2000800063f */
[----:B0-----:R-:W-:Y:S01]  /*06b0*/  IMAD.MOV R14, RZ, RZ, -R10 ;  /* 0x000000ffff0e7224 */ /* 0x001fe200078e0a0a */
[----:B------:R-:W-:Y:S01]  /*06c0*/  LOP3.LUT R0, R0, 0xfffffffc, RZ, 0xc0, !PT ;  /* 0xfffffffc00007812 */ /* 0x000fe200078ec0ff */
[----:B------:R-:W-:Y:S01]  /*06d0*/  VOTEU.ALL UP1, P0 ;  /* 0x00000000003f7886 */ /* 0x000fe20000020000 */
[----:B------:R-:W-:Y:S01]  /*06e0*/  LOP3.LUT R10, R6, 0xfffffffe, RZ, 0xc0, !PT ;  /* 0xfffffffe060a7812 */ /* 0x000fe200078ec0ff */
[----:B--2---:R-:W-:Y:S01]  /*06f0*/  IMAD R6, R11, R14, UR8 ;  /* 0x000000080b067e24 */ /* 0x004fe2000f8e020e */
[----:B---3--:R-:W-:Y:S01]  /*0700*/  ISETP.EQ.U32.AND P2, PT, R13, 0x1, PT ;  /* 0x000000010d00780c */ /* 0x008fe20003f42070 */
[----:B------:R-:W-:Y:S02]  /*0710*/  IMAD.IADD R3, R3, 0x1, -R0 ;  /* 0x0000000103037824 */ /* 0x000fe400078e0a00 */
[----:B------:R-:W-:-:S02]  /*0720*/  IMAD.IADD R11, R19, 0x1, -R10 ;  /* 0x00000001130b7824 */ /* 0x000fc400078e0a0a */
[----:B------:R-:W-:Y:S01]  /*0730*/  IMAD.SHL.U32 R10, R19, 0x4, RZ ;  /* 0x00000004130a7824 */ /* 0x000fe200078e00ff */
[----:B------:R-:W-:Y:S01]  /*0740*/  ISETP.NE.AND P1, PT, R3, 0x3, PT ;  /* 0x000000030300780c */ /* 0x000fe20003f25270 */
[----:B----4-:R-:W-:Y:S01]  /*0750*/  IMAD.MOV R21, RZ, RZ, -R12 ;  /* 0x000000ffff157224 */ /* 0x010fe200078e0a0c */
[----:B------:R-:W-:Y:S01]  /*0760*/  ISETP.NE.AND P4, PT, R11, R6, PT ;  /* 0x000000060b00720c */ /* 0x000fe20003f85270 */
[----:B-1----:R-:W-:Y:S01]  /*0770*/  @!UP0 ULEA UR6, UR7, UR6, 0x18 ;  /* 0x0000000607068291 */ /* 0x002fe2000f8ec03f */
[----:B------:R-:W-:Y:S01]  /*0780*/  LOP3.LUT R19, R19, 0xc, R10, 0x78, !PT ;  /* 0x0000000c13137812 */ /* 0x000fe200078e780a */
[----:B------:R-:W-:Y:S01]  /*0790*/  VOTEU.ALL UP0, P0 ;  /* 0x00000000003f7886 */ /* 0x000fe20000000000 */
[----:B------:R-:W-:Y:S01]  /*07a0*/  LOP3.LUT P0, RZ, R9, 0x7, RZ, 0xc0, !PT ;  /* 0x0000000709ff7812 */ /* 0x000fe2000780c0ff */
[----:B------:R-:W-:Y:S01]  /*07b0*/  VIADD R12, R2, 0xffffffff ;  /* 0xffffffff020c7836 */ /* 0x000fe20000000000 */
[----:B------:R-:W-:Y:S01]  /*07c0*/  ISETP.EQ.OR P1, PT, R3, RZ, !P1 ;  /* 0x000000ff0300720c */ /* 0x000fe20004f22670 */
[----:B-----5:R-:W-:Y:S01]  /*07d0*/  IMAD R11, R7, R21, R4 ;  /* 0x00000015070b7224 */ /* 0x020fe200078e0204 */
[----:B------:R-:W-:-:S02]  /*07e0*/  ISETP.LT.U32.AND P0, PT, R19, 0x4, !P0 ;  /* 0x000000041300780c */ /* 0x000fc40004701070 */
[----:B------:R-:W-:Y:S02]  /*07f0*/  ISETP.EQ.AND P1, PT, R2, RZ, P1 ;  /* 0x000000ff0200720c */ /* 0x000fe40000f22270 */
[----:B------:R-:W-:Y:S01]  /*0800*/  ISETP.GE.U32.AND P6, PT, R12, 0x2, PT ;  /* 0x000000020c00780c */ /* 0x000fe20003fc6070 */
[----:B------:R-:W0:Y:S02]  /*0810*/  FENCE.VIEW.ASYNC.S ;  /* 0x00000000000073c6 */ /* 0x000e240000000000 */
[----:B0-----:R0:W1:Y:S01]  /*0820*/  @!UP0 SYNCS.EXCH.64 URZ, [UR6+0xc0], UR4 ;  /* 0x0000c004063f85b2 */ /* 0x0010620008000100 */
[----:B------:R-:W-:Y:S02]  /*0830*/  @P4 LEA.HI R0, R19, R19, RZ, 0x1 ;  /* 0x0000001313004211 */ /* 0x000fe400078f08ff */
[----:B------:R-:W-:Y:S02]  /*0840*/  SEL R9, RZ, 0x1, !P0 ;  /* 0x00000001ff097807 */ /* 0x000fe40004000000 */
[----:B------:R-:W-:-:S02]  /*0850*/  @P4 SHF.R.S32.HI R0, RZ, 0x1, R0 ;  /* 0x00000001ff004819 */ /* 0x000fc40000011400 */
[----:B------:R-:W-:Y:S02]  /*0860*/  SEL R18, RZ, 0x1, !P1 ;  /* 0x00000001ff127807 */ /* 0x000fe40004800000 */
[----:B------:R-:W-:Y:S02]  /*0870*/  @P4 ISETP.NE.AND P5, PT, R0, R11, PT ;  /* 0x0000000b0000420c */ /* 0x000fe40003fa5270 */
[----:B------:R-:W-:Y:S02]  /*0880*/  LOP3.LUT R0, R94, 0x7f, RZ, 0xc0, !PT ;  /* 0x0000007f5e007812 */ /* 0x000fe400078ec0ff */
[----:B------:R-:W-:Y:S02]  /*0890*/  @P4 SEL R22, RZ, 0x1, P5 ;  /* 0x00000001ff164807 */ /* 0x000fe40002800000 */
[----:B------:R-:W-:Y:S01]  /*08a0*/  SEL R18, R18, 0x2, P6 ;  /* 0x0000000212127807 */ /* 0x000fe20003000000 */
[----:B------:R0:W2:Y:S01]  /*08b0*/  @!UP1 SYNCS.EXCH.64 URZ, [UR6+0xc8], UR4 ;  /* 0x0000c804063f95b2 */ /* 0x0000a20008000100 */
[----:B------:R-:W-:Y:S01]  /*08c0*/  LOP3.LUT R22, R22, R9, RZ, 0xc0, !PT ;  /* 0x0000000916167212 */ /* 0x000fe200078ec0ff */
[----:B------:R-:W-:Y:S01]  /*08d0*/  NOP ;  /* 0x0000000000007918 */ /* 0x000fe20000000000 */
[----:B------:R-:W-:Y:S05]  /*08e0*/  @!P2 BRA `(.L_x_4) ;  /* 0x000000000008a947 */ /* 0x000fea0003800000 */
[----:B-12---:R-:W-:Y:S01]  /*08f0*/  UCGABAR_ARV ;  /* 0x00000000000079c7 */ /* 0x006fe20008000000 */
[----:B------:R-:W-:Y:S05]  /*0900*/  BRA `(.L_x_5) ;  /* 0x0000000000047947 */ /* 0x000fea0003800000 */
.L_x_4:
[----:B-12---:R-:W-:Y:S01]  /*0910*/  NOP ;  /* 0x0000000000007918 */ /* 0x006fe20000000000 */
.L_x_5:
[----:B------:R-:W1:Y:S01]  /*0920*/  LDC R2, c[0x0][0x65c] ;  /* 0x00019700ff027b82 */ /* 0x000e620000000800 */
[----:B------:R-:W-:Y:S02]  /*0930*/  IMAD.U32 R10, RZ, RZ, UR8 ;  /* 0x00000008ff0a7e24 */ /* 0x000fe4000f8e00ff */
[----:B------:R-:W-:Y:S01]  /*0940*/  IMAD.MOV.U32 R11, RZ, RZ, RZ ;  /* 0x000000ffff0b7224 */ /* 0x000fe200078e00ff */
[----:B-1----:R-:W-:-:S04]  /*0950*/  ISETP.NE.AND P1, PT, R2, 0x1, PT ;  /* 0x000000010200780c */ /* 0x002fc80003f25270 */
[----:B------:R-:W-:-:S09]  /*0960*/  P2R R5, PR, RZ, 0x2 ;  /* 0x00000002ff057803 */ /* 0x000fd20000000000 */
[----:B------:R-:W1:Y:S01]  /*0970*/  @P1 LDC R17, c[0x0][0x10] ;  /* 0x00000400ff111b82 */ /* 0x000e620000000800 */
[----:B------:R-:W-:Y:S02]  /*0980*/  @P1 IMAD.MOV.U32 R5, RZ, RZ, RZ ;  /* 0x000000ffff051224 */ /* 0x000fe400078e00ff */
[----:B------:R-:W-:-:S05]  /*0990*/  @P1 IMAD.MOV.U32 R13, RZ, RZ, RZ ;  /* 0x000000ffff0d1224 */ /* 0x000fca00078e00ff */
[----:B------:R-:W2:Y:S01]  /*09a0*/  @!P1 LDC R9, c[0x0][0xc] ;  /* 0x00000300ff099b82 */ /* 0x000ea20000000800 */
[----:B0-----:R-:W-:Y:S01]  /*09b0*/  ULDC UR4, c[0x0][0xc] ;  /* 0x0000030000047ab9 */ /* 0x001fe20000000800 */
[----:B------:R-:W-:Y:S01]  /*09c0*/  ULDC UR5, c[0x0][0x10] ;  /* 0x0000040000057ab9 */ /* 0x000fe20000000800 */
[----:B------:R-:W-:Y:S01]  /*09d0*/  ULDC UR6, c[0x0][0x14] ;  /* 0x0000050000067ab9 */ /* 0x000fe20000000800 */
[----:B------:R-:W-:-:S04]  /*09e0*/  UIMAD.WIDE.U32 UR4, UR4, UR5, URZ ;  /* 0x00000005040472a5 */ /* 0x000fc8000f8e003f */
[----:B------:R-:W-:Y:S02]  /*09f0*/  UIMAD.WIDE.U32 UR36, UR4, UR6, URZ ;  /* 0x00000006042472a5 */ /* 0x000fe4000f8e003f */
[----:B------:R-:W-:-:S04]  /*0a00*/  UIMAD UR42, UR5, UR6, URZ ;  /* 0x00000006052a72a4 */ /* 0x000fc8000f8e023f */
[----:B------:R-:W-:Y:S01]  /*0a10*/  UIADD3 UR42, UR37, UR42, URZ ;  /* 0x0000002a252a7290 */ /* 0x000fe2000fffe03f */
[----:B-1----:R-:W-:-:S04]  /*0a20*/  @P1 IMAD.WIDE.U32 R16, R17, UR8, R4 ;  /* 0x0000000811101c25 */ /* 0x002fc8000f8e0004 */
[----:B------:R-:W-:Y:S02]  /*0a30*/  @P1 IMAD.IADD R17, R17, 0x1, R13 ;  /* 0x0000000111111824 */ /* 0x000fe400078e020d */
[----:B--2---:R-:W-:-:S04]  /*0a40*/  @!P1 IMAD.WIDE.U32 R10, R4, R9, R10 ;  /* 0x00000009040a9225 */ /* 0x004fc800078e000a */
[----:B------:R-:W-:Y:S02]  /*0a50*/  @!P1 IMAD.MOV.U32 R16, RZ, RZ, R10 ;  /* 0x000000ffff109224 */ /* 0x000fe400078e000a */
[----:B------:R-:W-:Y:S01]  /*0a60*/  @!P1 IMAD.MOV.U32 R17, RZ, RZ, R11 ;  /* 0x000000ffff119224 */ /* 0x000fe200078e000b */
[----:B------:R-:W-:Y:S06]  /*0a70*/  @!P2 BRA `(.L_x_6) ;  /* 0x00000000000ca947 */ /* 0x000fec0003800000 */
[----:B------:R-:W-:Y:S01]  /*0a80*/  UCGABAR_WAIT ;  /* 0x0000000000007dc7 */ /* 0x000fe20008000000 */
[----:B------:R-:W-:Y:S01]  /*0a90*/  CCTL.IVALL ;  /* 0x00000000ff00798f */ /* 0x000fe20002000000 */
[----:B------:R-:W-:Y:S05]  /*0aa0*/  BRA `(.L_x_7) ;  /* 0x0000000000047947 */ /* 0x000fea0003800000 */
.L_x_6:
[----:B------:R-:W-:Y:S06]  /*0ab0*/  BAR.SYNC.DEFER_BLOCKING 0x0 ;  /* 0x0000000000007b1d */ /* 0x000fec0000010000 */
.L_x_7:
[----:B------:R-:W-:Y:S05]  /*0ac0*/  @!P3 BRA `(.L_x_8) ;  /* 0x000000500054b947 */ /* 0x000fea0003800000 */
[----:B------:R-:W-:-:S13]  /*0ad0*/  ISETP.GT.U32.AND P0, PT, R12, 0x1, PT ;  /* 0x000000010c00780c */ /* 0x000fda0003f04070 */
[----:B------:R-:W-:Y:S05]  /*0ae0*/  @P0 EXIT ;  /* 0x000000000000094d */ /* 0x000fea0003800000 */
[----:B------:R-:W-:Y:S01]  /*0af0*/  ULDC.64 UR4, c[0x0][0x650] ;  /* 0x0001940000047ab9 */ /* 0x000fe20000000a00 */
[----:B------:R-:W-:Y:S01]  /*0b00*/  PRMT R3, RZ, 0x7610, R3 ;  /* 0x00007610ff037816 */ /* 0x000fe20000000003 */
[----:B------:R-:W-:Y:S01]  /*0b10*/  IMAD.MOV.U32 R99, RZ, RZ, -0x1 ;  /* 0xffffffffff637424 */ /* 0x000fe200078e00ff */
[----:B------:R-:W-:Y:S01]  /*0b20*/  ISETP.GE.U32.AND P0, PT, R16, UR4, PT ;  /* 0x0000000410007c0c */ /* 0x000fe2000bf06070 */
[----:B------:R-:W-:Y:S02]  /*0b30*/  IMAD.MOV.U32 R100, RZ, RZ, -0x1 ;  /* 0xffffffffff647424 */ /* 0x000fe400078e00ff */
[----:B------:R-:W-:Y:S01]  /*0b40*/  IMAD.MOV.U32 R23, RZ, RZ, -0x1 ;  /* 0xffffffffff177424 */ /* 0x000fe200078e00ff */
[----:B------:R-:W-:-:S13]  /*0b50*/  ISETP.GE.U32.AND.EX P0, PT, R17, UR5, PT, P0 ;  /* 0x0000000511007c0c */ /* 0x000fda000bf06100 */
[----:B------:R-:W-:Y:S05]  /*0b60*/  @P0 BRA `(.L_x_9) ;  /* 0x00000004002c0947 */ /* 0x000fea0003800000 */
[----:B------:R-:W0:Y:S01]  /*0b70*/  LDC.64 R24, c[0x0][0x628] ;  /* 0x00018a00ff187b82 */ /* 0x000e220000000a00 */
[----:B------:R-:W-:Y:S02]  /*0b80*/  IMAD.MOV.U32 R10, RZ, RZ, R16 ;  /* 0x000000ffff0a7224 */ /* 0x000fe400078e0010 */
[----:B------:R-:W-:-:S05]  /*0b90*/  IMAD.MOV.U32 R11, RZ, RZ, R17 ;  /* 0x000000ffff0b7224 */ /* 0x000fca00078e0011 */
[----:B------:R-:W1:Y:S08]  /*0ba0*/  LDC R20, c[0x0][0x630] ;  /* 0x00018c00ff147b82 */ /* 0x000e700000000800 */
[----:B------:R-:W2:Y:S01]  /*0bb0*/  LDC.64 R26, c[0x0][0x620] ;  /* 0x00018800ff1a7b82 */ /* 0x000ea20000000a00 */
[----:B0-----:R-:W-:-:S04]  /*0bc0*/  ISETP.NE.U32.AND P0, PT, R24, RZ, PT ;  /* 0x000000ff1800720c */ /* 0x001fc80003f05070 */
[----:B------:R-:W-:-:S13]  /*0bd0*/  ISETP.NE.AND.EX P0, PT, R25, RZ, PT, P0 ;  /* 0x000000ff1900720c */ /* 0x000fda0003f05300 */
[----:B-12---:R-:W-:Y:S05]  /*0be0*/  @!P0 BRA `(.L_x_10) ;  /* 0x0000000000288947 */ /* 0x006fea0003800000 */
[----:B------:R-:W0:Y:S02]  /*0bf0*/  LDC R3, c[0x0][0x634] ;  /* 0x00018d00ff037b82 */ /* 0x000e240000000800 */
[----:B0-----:R-:W-:-:S05]  /*0c00*/  IADD3 R3, P0, R16, R3, RZ ;  /* 0x0000000310037210 */ /* 0x001fca0007f1e0ff */
[----:B------:R-:W-:-:S04]  /*0c10*/  IMAD.X R9, RZ, RZ, R17, P0 ;  /* 0x000000ffff097224 */ /* 0x000fc800000e0611 */
[----:B------:R-:W-:-:S04]  /*0c20*/  IMAD.WIDE.U32 R10, R9, R24, RZ ;  /* 0x00000018090a7225 */ /* 0x000fc800078e00ff */
[----:B------:R-:W-:-:S04]  /*0c30*/  IMAD.WIDE.U32 R12, P0, R3, R25, R10 ;  /* 0x00000019030c7225 */ /* 0x000fc8000780000a */
[----:B------:R-:W-:-:S04]  /*0c40*/  IMAD.WIDE.U32 R10, R3, R24, RZ ;  /* 0x00000018030a7225 */ /* 0x000fc800078e00ff */
[----:B------:R-:W-:Y:S01]  /*0c50*/  IMAD.X R15, RZ, RZ, RZ, P0 ;  /* 0x000000ffff0f7224 */ /* 0x000fe200000e06ff */
[----:B------:R-:W-:Y:S01]  /*0c60*/  IADD3 RZ, P0, R11, R12, RZ ;  /* 0x0000000c0bff7210 */ /* 0x000fe20007f1e0ff */
[----:B------:R-:W-:-:S04]  /*0c70*/  IMAD.MOV.U32 R14, RZ, RZ, R13 ;  /* 0x000000ffff0e7224 */ /* 0x000fc800078e000d */
[----:B------:R-:W-:-:S08]  /*0c80*/  IMAD.WIDE.U32.X R10, R9, R25, R14, P0 ;  /* 0x00000019090a7225 */ /* 0x000fd000000e040e */
.L_x_10:
[----:B------:R-:W0:Y:S01]  /*0c90*/  LDC.64 R30, c[0x0][0x640] ;  /* 0x00019000ff1e7b82 */ /* 0x000e220000000a00 */
[-CC-:B------:R-:W-:Y:S02]  /*0ca0*/  SHF.R.U64 R25, R10, R20.reuse, R11.reuse ;  /* 0x000000140a197219 */ /* 0x180fe4000000120b */
[----:B------:R-:W-:Y:S02]  /*0cb0*/  SHF.R.U32.HI R3, RZ, R20, R11 ;  /* 0x00000014ff037219 */ /* 0x000fe4000001160b */
[----:B------:R-:W-:-:S03]  /*0cc0*/  IADD3 R5, P0, RZ, -R25, RZ ;  /* 0x80000019ff057210 */ /* 0x000fc60007f1e0ff */
[----:B------:R-:W1:Y:S02]  /*0cd0*/  LDC R24, c[0x0][0x618] ;  /* 0x00018600ff187b82 */ /* 0x000e640000000800 */
[----:B------:R-:W-:Y:S02]  /*0ce0*/  IMAD.X R3, RZ, RZ, ~R3, P0 ;  /* 0x000000ffff037224 */ /* 0x000fe400000e0e03 */
[----:B------:R-:W-:-:S04]  /*0cf0*/  IMAD.WIDE.U32 R10, R5, R26, R16 ;  /* 0x0000001a050a7225 */ /* 0x000fc800078e0010 */
[----:B------:R-:W2:Y:S01]  /*0d00*/  LDC R20, c[0x0][0x608] ;  /* 0x00018200ff147b82 */ /* 0x000ea20000000800 */
[----:B------:R-:W-:Y:S02]  /*0d10*/  IMAD R12, R3, R26, RZ ;  /* 0x0000001a030c7224 */ /* 0x000fe400078e02ff */
[----:B------:R-:W-:Y:S02]  /*0d20*/  IMAD.MOV.U32 R3, RZ, RZ, -0x1 ;  /* 0xffffffffff037424 */ /* 0x000fe400078e00ff */
[----:B------:R-:W-:Y:S02]  /*0d30*/  IMAD R5, R5, R27, R12 ;  /* 0x0000001b05057224 */ /* 0x000fe400078e020c */
[----:B------:R-:W-:Y:S01]  /*0d40*/  IMAD R27, R7, R21, R4 ;  /* 0x00000015071b7224 */ /* 0x000fe200078e0204 */
[----:B------:R-:W3:Y:S01]  /*0d50*/  LDC R28, c[0x0][0x658] ;  /* 0x00019600ff1c7b82 */ /* 0x000ee20000000800 */
[----:B------:R-:W-:Y:S01]  /*0d60*/  IMAD.IADD R5, R11, 0x1, R5 ;  /* 0x000000010b057824 */ /* 0x000fe200078e0205 */
[----:B0-----:R-:W-:Y:S01]  /*0d70*/  ISETP.NE.U32.AND P0, PT, R30, RZ, PT ;  /* 0x000000ff1e00720c */ /* 0x001fe20003f05070 */
[----:B------:R-:W-:-:S03]  /*0d80*/  IMAD.MOV.U32 R21, RZ, RZ, 0x1 ;  /* 0x00000001ff157424 */ /* 0x000fc600078e00ff */
[----:B------:R-:W-:Y:S02]  /*0d90*/  ISETP.NE.AND.EX P0, PT, R31, RZ, PT, P0 ;  /* 0x000000ff1f00720c */ /* 0x000fe40003f05300 */
[----:B------:R-:W0:Y:S01]  /*0da0*/  LDC R26, c[0x0][0x600] ;  /* 0x00018000ff1a7b82 */ /* 0x000e220000000800 */
[-CC-:B-1----:R-:W-:Y:S02]  /*0db0*/  SHF.R.U64 R14, R10, R24.reuse, R5.reuse ;  /* 0x000000180a0e7219 */ /* 0x182fe40000001205 */
[----:B------:R-:W-:-:S05]  /*0dc0*/  SHF.R.U32.HI R5, RZ, R24, R5 ;  /* 0x00000018ff057219 */ /* 0x000fca0000011605 */
[----:B------:R-:W1:Y:S01]  /*0dd0*/  LDC R15, c[0x0][0x648] ;  /* 0x00019200ff0f7b82 */ /* 0x000e620000000800 */
[-CC-:B--2---:R-:W-:Y:S02]  /*0de0*/  SHF.R.U64 R24, R14, R20.reuse, R5.reuse ;  /* 0x000000140e187219 */ /* 0x184fe40000001205 */
[----:B------:R-:W-:-:S05]  /*0df0*/  SHF.R.U32.HI R5, RZ, R20, R5 ;  /* 0x00000014ff057219 */ /* 0x000fca0000011605 */
[----:B------:R-:W2:Y:S01]  /*0e00*/  LDC R32, c[0x0][0x638] ;  /* 0x00018e00ff207b82 */ /* 0x000ea20000000800 */
[-CC-:B---3--:R-:W-:Y:S02]  /*0e10*/  SHF.R.U64 R20, R24, R28.reuse, R5.reuse ;  /* 0x0000001c18147219 */ /* 0x188fe40000001205 */
[-C--:B------:R-:W-:Y:S02]  /*0e20*/  SHF.L.U32 R3, R3, R28.reuse, RZ ;  /* 0x0000001c03037219 */ /* 0x080fe400000006ff */
[----:B------:R-:W-:Y:S01]  /*0e30*/  SHF.R.U32.HI R5, RZ, R28, R5 ;  /* 0x0000001cff057219 */ /* 0x000fe20000011605 */
[----:B------:R-:W-:Y:S01]  /*0e40*/  IMAD.MOV.U32 R4, RZ, RZ, R20 ;  /* 0x000000ffff047224 */ /* 0x000fe200078e0014 */
[----:B------:R-:W-:Y:S01]  /*0e50*/  LOP3.LUT R7, RZ, R3, RZ, 0x33, !PT ;  /* 0x00000003ff077212 */ /* 0x000fe200078e33ff */
[----:B------:R-:W3:Y:S01]  /*0e60*/  LDC R23, c[0x0][0x610] ;  /* 0x00018400ff177b82 */ /* 0x000ee20000000800 */
[----:B------:R-:W-:Y:S05]  /*0e70*/  @!P0 BRA `(.L_x_11) ;  /* 0x0000000000288947 */ /* 0x000fea0003800000 */
[----:B------:R-:W4:Y:S02]  /*0e80*/  LDC R3, c[0x0][0x64c] ;  /* 0x00019300ff037b82 */ /* 0x000f240000000800 */
[----:B----4-:R-:W-:-:S05]  /*0e90*/  IADD3 R3, P0, R20, R3, RZ ;  /* 0x0000000314037210 */ /* 0x010fca0007f1e0ff */
        /* <DEDUP_REMOVED lines=8> */
.L_x_11:
[----:B-1----:R-:W-:Y:S02]  /*0f20*/  SHF.R.U64 R5, R4, R15, R5 ;  /* 0x0000000f04057219 */ /* 0x002fe40000001205 */
[----:B------:R-:W-:Y:S01]  /*0f30*/  LOP3.LUT R4, R24, R7, RZ, 0xc0, !PT ;  /* 0x0000000718047212 */ /* 0x000fe200078ec0ff */
[----:B0-----:R-:W-:Y:S01]  /*0f40*/  VIADD R7, R26, 0xffffffff ;  /* 0xffffffff1a077836 */ /* 0x001fe20000000000 */
[----:B------:R-:W-:Y:S01]  /*0f50*/  SHF.L.U32 R3, R21, R28, RZ ;  /* 0x0000001c15037219 */ /* 0x000fe200000006ff */
[----:B------:R-:W-:Y:S01]  /*0f60*/  IMAD.MOV R9, RZ, RZ, -R5 ;  /* 0x000000ffff097224 */ /* 0x000fe200078e0a05 */
[----:B------:R-:W-:Y:S02]  /*0f70*/  SEL R6, R6, R27, !P1 ;  /* 0x0000001b06067207 */ /* 0x000fe40004800000 */
[----:B------:R-:W-:Y:S01]  /*0f80*/  LOP3.LUT R7, R14, R7, RZ, 0xc0, !PT ;  /* 0x000000070e077212 */ /* 0x000fe200078ec0ff */
[----:B------:R-:W-:Y:S02]  /*0f90*/  IMAD R5, R3, R5, R4 ;  /* 0x0000000503057224 */ /* 0x000fe400078e0204 */
[----:B--2---:R-:W-:-:S02]  /*0fa0*/  IMAD R3, R9, R32, R20 ;  /* 0x0000002009037224 */ /* 0x004fc400078e0214 */
[----:B---3--:R-:W-:Y:S02]  /*0fb0*/  IMAD R6, R5, R23, R6 ;  /* 0x0000001705067224 */ /* 0x008fe400078e0206 */
[----:B------:R-:W-:Y:S02]  /*0fc0*/  IMAD R99, R3, R26, R7 ;  /* 0x0000001a03637224 */ /* 0x000fe400078e0207 */
[----:B------:R-:W-:Y:S02]  /*0fd0*/  IMAD.MOV.U32 R4, RZ, RZ, 0x1 ;  /* 0x00000001ff047424 */ /* 0x000fe400078e00ff */
[----:B------:R-:W-:Y:S01]  /*0fe0*/  IMAD.MOV.U32 R23, RZ, RZ, R25 ;  /* 0x000000ffff177224 */ /* 0x000fe200078e0019 */
[----:B------:R-:W-:Y:S02]  /*0ff0*/  SEL R100, R99, R6, !P1 ;  /* 0x0000000663647207 */ /* 0x000fe40004800000 */
[----:B------:R-:W-:Y:S02]  /*1000*/  PRMT R3, R4, 0x7610, R3 ;  /* 0x0000761004037816 */ /* 0x000fe40000000003 */
[----:B------:R-:W-:-:S07]  /*1010*/  SEL R99, R6, R99, !P1 ;  /* 0x0000006306637207 */ /* 0x000fce0004800000 */
.L_x_9:
[----:B------:R-:W-:-:S08]  /*1020*/  NOP ;  /* 0x0000000000007918 */ /* 0x000fd00000000000 */
[----:B------:R-:W0:Y:S02]  /*1030*/  USETMAXREG.TRY_ALLOC.CTAPOOL UP0, 0xe8 ;  /* 0x000000e8000079c8 */ /* 0x000e240008000600 */
[----:B0-----:R-:W-:-:S13]  /*1040*/  PLOP3.LUT P0, PT, PT, PT, UP0, 0x80, 0x0 ;  /* 0x000000000000781c */ /* 0x001fda0003f0f008 */
[----:B------:R-:W-:Y:S05]  /*1050*/  @!P0 BRA `(.L_x_9) ;  /* 0xfffffffc00f08947 */ /* 0x000fea000383ffff */
[----:B------:R-:W-:Y:S01]  /*1060*/  ULDC.64 UR4, c[0x0][0x598] ;  /* 0x0001660000047ab9 */ /* 0x000fe20000000a00 */
[----:B------:R-:W-:Y:S01]  /*1070*/  ULDC.64 UR38, c[0x0][0x208] ;  /* 0x0000820000267ab9 */ /* 0x000fe20000000a00 */
[----:B------:R-:W-:-:S04]  /*1080*/  ISETP.NE.U32.AND P0, PT, RZ, UR4, PT ;  /* 0x00000004ff007c0c */ /* 0x000fc8000bf05070 */
[----:B------:R-:W-:-:S13]  /*1090*/  ISETP.NE.AND.EX P0, PT, RZ, UR5, PT, P0 ;  /* 0x00000005ff007c0c */ /* 0x000fda000bf05300 */
[----:B------:R-:W-:Y:S05]  /*10a0*/  @!P0 BRA `(.L_x_12) ;  /* 0x00000000001c8947 */ /* 0x000fea0003800000 */
[----:B------:R-:W0:Y:S02]  /*10b0*/  LDC.64 R4, c[0x0][0x598] ;  /* 0x00016600ff047b82 */ /* 0x000e240000000a00 */
[----:B0-----:R-:W2:Y:S02]  /*10c0*/  LDG.E.64 R4, desc[UR38][R4.64] ;  /* 0x0000002604047981 */ /* 0x001ea4000c1e1b00 */
[----:B--2---:R-:W-:-:S04]  /*10d0*/  ISETP.NE.U32.AND P0, PT, R4, RZ, PT ;  /* 0x000000ff0400720c */ /* 0x004fc80003f05070 */
[----:B------:R-:W-:-:S13]  /*10e0*/  ISETP.NE.AND.EX P0, PT, R5, RZ, PT, P0 ;  /* 0x000000ff0500720c */ /* 0x000fda0003f05300 */
[----:B------:R-:W-:Y:S05]  /*10f0*/  @!P0 BRA `(.L_x_12) ;  /* 0x0000000000088947 */ /* 0x000fea0003800000 */
[----:B------:R0:W5:Y:S01]  /*1100*/  LD.E R90, desc[UR38][R4.64] ;  /* 0x00000026045a7980 */ /* 0x000162000c101900 */
[----:B------:R-:W-:Y:S05]  /*1110*/  BRA `(.L_x_13) ;  /* 0x0000000000247947 */ /* 0x000fea0003800000 */
.L_x_12:
[----:B------:R-:W-:Y:S02]  /*1120*/  ULDC.64 UR4, c[0x0][0x588] ;  /* 0x0001620000047ab9 */ /* 0x000fe40000000a00 */
[----:B------:R-:W-:-:S04]  /*1130*/  ISETP.NE.U32.AND P0, PT, RZ, UR4, PT ;  /* 0x00000004ff007c0c */ /* 0x000fc8000bf05070 */
[----:B------:R-:W-:-:S13]  /*1140*/  ISETP.NE.AND.EX P0, PT, RZ, UR5, PT, P0 ;  /* 0x00000005ff007c0c */ /* 0x000fda000bf05300 */
[----:B------:R-:W-:Y:S05]  /*1150*/  @!P0 BRA `(.L_x_14) ;  /* 0x00000000000c8947 */ /* 0x000fea0003800000 */
[----:B------:R-:W0:Y:S02]  /*1160*/  LDC.64 R90, c[0x0][0x588] ;  /* 0x00016200ff5a7b82 */ /* 0x000e240000000a00 */
[----:B0-----:R1:W5:Y:S01]  /*1170*/  LDG.E R90, desc[UR38][R90.64] ;  /* 0x000000265a5a7981 */ /* 0x001362000c1e1900 */
[----:B------:R-:W-:Y:S05]  /*1180*/  BRA `(.L_x_13) ;  /* 0x0000000000087947 */ /* 0x000fea0003800000 */
.L_x_14:
[----:B------:R-:W-:Y:S02]  /*1190*/  ULDC UR4, c[0x0][0x580] ;  /* 0x0001600000047ab9 */ /* 0x000fe40000000800 */
[----:B------:R-:W-:-:S07]  /*11a0*/  IMAD.U32 R90, RZ, RZ, UR4 ;  /* 0x00000004ff5a7e24 */ /* 0x000fce000f8e00ff */
.L_x_13:
[----:B------:R-:W-:Y:S02]  /*11b0*/  ULDC.64 UR4, c[0x0][0x5a0] ;  /* 0x0001680000047ab9 */ /* 0x000fe40000000a00 */
[----:B------:R-:W-:-:S04]  /*11c0*/  ISETP.NE.U32.AND P0, PT, RZ, UR4, PT ;  /* 0x00000004ff007c0c */ /* 0x000fc8000bf05070 */
[----:B------:R-:W-:-:S13]  /*11d0*/  ISETP.NE.AND.EX P0, PT, RZ, UR5, PT, P0 ;  /* 0x00000005ff007c0c */ /* 0x000fda000bf05300 */
[----:B------:R-:W-:Y:S05]  /*11e0*/  @!P0 BRA `(.L_x_15) ;  /* 0x00000000001c8947 */ /* 0x000fea0003800000 */
[----:B0-----:R-:W0:Y:S02]  /*11f0*/  LDC.64 R4, c[0x0][0x5a0] ;  /* 0x00016800ff047b82 */ /* 0x001e240000000a00 */
[----:B0-----:R-:W2:Y:S02]  /*1200*/  LDG.E.64 R4, desc[UR38][R4.64] ;  /* 0x0000002604047981 */ /* 0x001ea4000c1e1b00 */
[----:B--2---:R-:W-:-:S04]  /*1210*/  ISETP.NE.U32.AND P0, PT, R4, RZ, PT ;  /* 0x000000ff0400720c */ /* 0x004fc80003f05070 */
[----:B------:R-:W-:-:S13]  /*1220*/  ISETP.NE.AND.EX P0, PT, R5, RZ, PT, P0 ;  /* 0x000000ff0500720c */ /* 0x000fda0003f05300 */
[----:B------:R-:W-:Y:S05]  /*1230*/  @!P0 BRA `(.L_x_15) ;  /* 0x0000000000088947 */ /* 0x000fea0003800000 */
[----:B-1----:R0:W5:Y:S01]  /*1240*/  LD.E R91, desc[UR38][R4.64] ;  /* 0x00000026045b7980 */ /* 0x002162000c101900 */
[----:B------:R-:W-:Y:S05]  /*1250*/  BRA `(.L_x_16) ;  /* 0x0000000000247947 */ /* 0x000fea0003800000 */
.L_x_15:
[----:B------:R-:W-:Y:S02]  /*1260*/  ULDC.64 UR4, c[0x0][0x590] ;  /* 0x0001640000047ab9 */ /* 0x000fe40000000a00 */
[----:B------:R-:W-:-:S04]  /*1270*/  ISETP.NE.U32.AND P0, PT, RZ, UR4, PT ;  /* 0x00000004ff007c0c */ /* 0x000fc8000bf05070 */
[----:B------:R-:W-:-:S13]  /*1280*/  ISETP.NE.AND.EX P0, PT, RZ, UR5, PT, P0 ;  /* 0x00000005ff007c0c */ /* 0x000fda000bf05300 */
[----:B------:R-:W-:Y:S05]  /*1290*/  @!P0 BRA `(.L_x_17) ;  /* 0x00000000000c8947 */ /* 0x000fea0003800000 */
[----:B0-----:R-:W1:Y:S02]  /*12a0*/  LDC.64 R4, c[0x0][0x590] ;  /* 0x00016400ff047b82 */ /* 0x001e640000000a00 */
[----:B-1----:R1:W5:Y:S01]  /*12b0*/  LDG.E R91, desc[UR38][R4.64] ;  /* 0x00000026045b7981 */ /* 0x002362000c1e1900 */
[----:B------:R-:W-:Y:S05]  /*12c0*/  BRA `(.L_x_16) ;  /* 0x0000000000087947 */ /* 0x000fea0003800000 */
.L_x_17:
[----:B------:R-:W-:Y:S02]  /*12d0*/  ULDC UR4, c[0x0][0x584] ;  /* 0x0001610000047ab9 */ /* 0x000fe40000000800 */
[----:B-1----:R-:W-:-:S07]  /*12e0*/  IMAD.U32 R91, RZ, RZ, UR4 ;  /* 0x00000004ff5b7e24 */ /* 0x002fce000f8e00ff */
.L_x_16:
[----:B------:R-:W-:-:S13]  /*12f0*/  LOP3.LUT P0, RZ, R3, 0xff, RZ, 0xc0, !PT ;  /* 0x000000ff03ff7812 */ /* 0x000fda000780c0ff */
[----:B------:R-:W-:Y:S05]  /*1300*/  @!P0 EXIT ;  /* 0x000000000000894d */ /* 0x000fea0003800000 */
[----:B------:R-:W2:Y:S01]  /*1310*/  LDC R93, c[0x0][0x658] ;  /* 0x00019600ff5d7b82 */ /* 0x000ea20000000800 */
[----:B------:R-:W-:Y:S01]  /*1320*/  LOP3.LUT R8, R8, 0x1, RZ, 0xc0, !PT ;  /* 0x0000000108087812 */ /* 0x000fe200078ec0ff */
[----:B------:R-:W-:Y:S01]  /*1330*/  ULDC.64 UR6, c[0x0][0x288] ;  /* 0x0000a20000067ab9 */ /* 0x000fe20000000a00 */
[----:B------:R-:W-:Y:S01]  /*1340*/  SHF.R.U32.HI R3, RZ, 0x2, R94 ;  /* 0x00000002ff037819 */ /* 0x000fe2000001165e */
[----:B------:R-:W-:Y:S01]  /*1350*/  UIADD3 UR4, UR7, 0x3f, URZ ;  /* 0x0000003f07047890 */ /* 0x000fe2000fffe03f */
[----:B------:R-:W-:Y:S01]  /*1360*/  SHF.R.U32.HI R0, RZ, 0x1, R0 ;  /* 0x00000001ff007819 */ /* 0x000fe20000011600 */
[----:B------:R-:W-:Y:S01]  /*1370*/  IMAD.SHL.U32 R88, R8, 0x40, RZ ;  /* 0x0000004008587824 */ /* 0x000fe200078e00ff */
[----:B------:R-:W-:Y:S01]  /*1380*/  LOP3.LUT R3, R3, 0x7, RZ, 0xc0, !PT ;  /* 0x0000000703037812 */ /* 0x000fe200078ec0ff */
[----:B------:R-:W-:Y:S01]  /*1390*/  USHF.R.S32.HI UR5, URZ, 0x1f, UR4 ;  /* 0x0000001f3f057899 */ /* 0x000fe20008011404 */
[----:B------:R-:W-:Y:S01]  /*13a0*/  LOP3.LUT R0, R0, 0x30, RZ, 0xc0, !PT ;  /* 0x0000003000007812 */ /* 0x000fe200078ec0ff */
[----:B01----:R-:W-:Y:S01]  /*13b0*/  IMAD.MOV.U32 R4, RZ, RZ, 0x1 ;  /* 0x00000001ff047424 */ /* 0x003fe200078e00ff */
[--C-:B------:R-:W-:Y:S01]  /*13c0*/  LOP3.LUT R88, R88, 0x40, R3.reuse, 0xe2, !PT ;  /* 0x0000004058587812 */ /* 0x100fe200078ee203 */
[----:B------:R-:W-:Y:S01]  /*13d0*/  ULEA.HI UR5, UR5, UR4, URZ, 0x6 ;  /* 0x0000000405057291 */ /* 0x000fe2000f8f303f */
[-C--:B------:R-:W-:Y:S01]  /*13e0*/  IADD3 R3, RZ, -R0.reuse, -R3 ;  /* 0x80000000ff037210 */ /* 0x080fe20007ffe803 */
[----:B------:R-:W-:Y:S01]  /*13f0*/  IMAD.U32 R5, RZ, RZ, UR6 ;  /* 0x00000006ff057e24 */ /* 0x000fe2000f8e00ff */
[----:B------:R-:W-:Y:S01]  /*1400*/  LOP3.LUT R88, R88, R0, RZ, 0xfc, !PT ;  /* 0x0000000058587212 */ /* 0x000fe200078efcff */
[----:B------:R-:W-:Y:S01]  /*1410*/  USHF.R.S32.HI UR43, URZ, 0x6, UR5 ;  /* 0x000000063f2b7899 */ /* 0x000fe20008011405 */
[----:B------:R-:W-:Y:S01]  /*1420*/  IMAD.MOV.U32 R0, RZ, RZ, -0x1 ;  /* 0xffffffffff007424 */ /* 0x000fe200078e00ff */
[----:B------:R-:W-:Y:S01]  /*1430*/  LOP3.LUT R92, R94, 0x3, RZ, 0xc0, !PT ;  /* 0x000000035e5c7812 */ /* 0x000fe200078ec0ff */
[----:B------:R-:W-:Y:S01]  /*1440*/  IMAD R3, R8, -0x40, R3 ;  /* 0xffffffc008037824 */ /* 0x000fe200078e0203 */
[----:B------:R-:W-:Y:S01]  /*1450*/  UISETP.LT.AND UP0, UPT, UR43, 0x1, UPT ;  /* 0x000000012b00788c */ /* 0x000fe2000bf01270 */
[----:B------:R-:W-:Y:S01]  /*1460*/  LOP3.LUT R95, R94, 0x80, RZ, 0xc0, !PT ;  /* 0x000000805e5f7812 */ /* 0x000fe200078ec0ff */
[----:B------:R-:W-:Y:S01]  /*1470*/  ULDC UR4, c[0x0][0x284] ;  /* 0x0000a10000047ab9 */ /* 0x000fe20000000800 */
[----:B------:R-:W-:Y:S01]  /*1480*/  IMAD R92, R92, -0x2, R5 ;  /* 0xfffffffe5c5c7824 */ /* 0x000fe200078e0205 */
[-C--:B--2---:R-:W-:Y:S01]  /*1490*/  SHF.L.U32 R0, R0, R93.reuse, RZ ;  /* 0x0000005d00007219 */ /* 0x084fe200000006ff */
[----:B------:R-:W-:Y:S01]  /*14a0*/  USEL UR44, UR43, 0x1, UP0 ;  /* 0x000000012b2c7887 */ /* 0x000fe20008000000 */
[----:B------:R-:W-:Y:S01]  /*14b0*/  SHF.L.U32 R93, R4, R93, RZ ;  /* 0x0000005d045d7219 */ /* 0x000fe200000006ff */
[----:B------:R-:W-:Y:S01]  /*14c0*/  IMAD.SHL.U32 R94, R94, 0x2, RZ ;  /* 0x000000025e5e7824 */ /* 0x000fe200078e00ff */
[----:B------:R-:W-:Y:S01]  /*14d0*/  SHF.R.U32.HI R95, RZ, 0x7, R95 ;  /* 0x00000007ff5f7819 */ /* 0x000fe2000001165f */
[----:B------:R-:W-:Y:S01]  /*14e0*/  VIADD R97, R3, UR4 ;  /* 0x0000000403617c36 */ /* 0x000fe20008000000 */
[----:B------:R-:W-:Y:S01]  /*14f0*/  LOP3.LUT R96, RZ, R0, RZ, 0x33, !PT ;  /* 0x00000000ff607212 */ /* 0x000fe200078e33ff */
[----:B------:R-:W-:Y:S01]  /*1500*/  IMAD.MOV.U32 R89, RZ, RZ, RZ ;  /* 0x000000ffff597224 */ /* 0x000fe200078e00ff */
[----:B------:R-:W-:Y:S01]  /*1510*/  UIADD3 UR44, UR43, -UR44, URZ ;  /* 0x8000002c2b2c7290 */ /* 0x000fe2000fffe03f */
[----:B------:R-:W-:Y:S01]  /*1520*/  UMOV UR40, URZ ;  /* 0x0000003f00287c82 */ /* 0x000fe20008000000 */
[----:B------:R-:W-:-:S10]  /*1530*/  UMOV UR41, URZ ;  /* 0x0000003f00297c82 */ /* 0x000fd40008000000 */
.L_x_167:
[----:B------:R-:W0:Y:S01]  /*1540*/  SHFL.IDX PT, R0, R95, RZ, 0x1f ;  /* 0x00001fff5f007589 */ /* 0x000e2200000e0000 */
[----:B-1----:R-:W1:Y:S01]  /*1550*/  S2UR UR7, SR_CgaCtaId ;  /* 0x00000000000779c3 */ /* 0x002e620000008800 */
[----:B------:R-:W-:Y:S01]  /*1560*/  UMOV UR6, 0x400 ;  /* 0x0000040000067882 */ /* 0x000fe20000000000 */
[----:B0-----:R-:W-:Y:S01]  /*1570*/  R2UR UR4, R0 ;  /* 0x00000000000472ca */ /* 0x001fe200000e0000 */
[----:B-1----:R-:W-:-:S12]  /*1580*/  ULEA UR6, UR7, UR6, 0x18 ;  /* 0x0000000607067291 */ /* 0x002fd8000f8ec03f */
[----:B------:R-:W-:-:S04]  /*1590*/  ULEA.HI UR5, UR4, UR4, URZ, 0x1 ;  /* 0x0000000404057291 */ /* 0x000fc8000f8f083f */
[----:B------:R-:W-:-:S04]  /*15a0*/  ULOP3.LUT UR5, UR5, 0xffffe, URZ, 0xc0, !UPT ;  /* 0x000ffffe05057892 */ /* 0x000fc8000f8ec03f */
[----:B------:R-:W-:-:S03]  /*15b0*/  UIADD3 UR5, UR4, -UR5, URZ ;  /* 0x8000000504057290 */ /* 0x000fc6000fffe03f */
[----:B------:R-:W-:Y:S01]  /*15c0*/  ULDC UR4, c[0x0][0x28c] ;  /* 0x0000a30000047ab9 */ /* 0x000fe20000000800 */
[----:B------:R-:W-:Y:S01]  /*15d0*/  ULEA UR5, UR5, UR6, 0xc ;  /* 0x0000000605057291 */ /* 0x000fe2000f8e603f */
[----:B------:R-:W-:-:S03]  /*15e0*/  ISETP.LT.AND P0, PT, RZ, UR4, PT ;  /* 0x00000004ff007c0c */ /* 0x000fc6000bf01270 */
[----:B------:R-:W-:-:S04]  /*15f0*/  UIADD3 UR5, UR5, 0x180, URZ ;  /* 0x0000018005057890 */ /* 0x000fc8000fffe03f */
[----:B------:R-:W-:-:S04]  /*1600*/  USHF.R.U32.HI UR5, URZ, 0x4, UR5 ;  /* 0x000000043f057899 */ /* 0x000fc80008011605 */
[----:B------:R-:W-:-:S04]  /*1610*/  ULOP3.LUT UR5, UR5, 0x3fff, URZ, 0xc0, !UPT ;  /* 0x00003fff05057892 */ /* 0x000fc8000f8ec03f */
[----:B------:R-:W-:Y:S01]  /*1620*/  ULOP3.LUT UR45, UR5, 0x10000, URZ, 0xfc, !UPT ;  /* 0x00010000052d7892 */ /* 0x000fe2000f8efc3f */
[----:B---34-:R-:W-:Y:S11]  /*1630*/  @P0 BRA `(.L_x_18) ;  /* 0x0000000000400947 */ /* 0x018ff60003800000 */
[----:B------:R-:W-:Y:S01]  /*1640*/  MOV R0, 0x0 ;  /* 0x0000000000007802 */ /* 0x000fe20000000f00 */
[----:B------:R-:W-:Y:S01]  /*1650*/  ULDC.64 UR4, c[0x4][0x68] ;  /* 0x01001a0000047ab9 */ /* 0x000fe20000000a00 */
[----:B------:R-:W-:Y:S01]  /*1660*/  ULDC.64 UR6, c[0x4][0x8] ;  /* 0x0100020000067ab9 */ /* 0x000fe20000000a00 */
[----:B------:R-:W-:Y:S01]  /*1670*/  IMAD.U32 R4, RZ, RZ, UR4 ;  /* 0x00000004ff047e24 */ /* 0x000fe2000f8e00ff */
[----:B------:R0:W1:Y:S01]  /*1680*/  LDC.64 R14, c[0x4][R0] ;  /* 0x01000000000e7b82 */ /* 0x0000620000000a00 */
[----:B------:R-:W-:Y:S01]  /*1690*/  IMAD.U32 R5, RZ, RZ, UR5 ;  /* 0x00000005ff057e24 */ /* 0x000fe2000f8e00ff */
[----:B------:R-:W-:Y:S01]  /*16a0*/  ULDC.64 UR4, c[0x4][0x70] ;  /* 0x01001c0000047ab9 */ /* 0x000fe20000000a00 */
[----:B------:R-:W-:Y:S02]  /*16b0*/  IMAD.U32 R10, RZ, RZ, UR6 ;  /* 0x00000006ff0a7e24 */ /* 0x000fe4000f8e00ff */
[----:B------:R-:W-:Y:S02]  /*16c0*/  IMAD.U32 R6, RZ, RZ, UR4 ;  /* 0x00000004ff067e24 */ /* 0x000fe4000f8e00ff */
[----:B------:R-:W-:-:S02]  /*16d0*/  IMAD.U32 R7, RZ, RZ, UR5 ;  /* 0x00000005ff077e24 */ /* 0x000fc4000f8e00ff */
[----:B------:R-:W-:Y:S02]  /*16e0*/  IMAD.U32 R11, RZ, RZ, UR7 ;  /* 0x00000007ff0b7e24 */ /* 0x000fe4000f8e00ff */
[----:B------:R-:W-:Y:S02]  /*16f0*/  IMAD.MOV.U32 R8, RZ, RZ, 0x1e1 ;  /* 0x000001e1ff087424 */ /* 0x000fe400078e00ff */
[----:B------:R-:W-:Y:S02]  /*1700*/  IMAD.MOV.U32 R12, RZ, RZ, 0x1 ;  /* 0x00000001ff0c7424 */ /* 0x000fe400078e00ff */
[----:B0-----:R-:W-:-:S07]  /*1710*/  IMAD.MOV.U32 R13, RZ, RZ, RZ ;  /* 0x000000ffff0d7224 */ /* 0x001fce00078e00ff */
[----:B------:R-:W-:-:S07]  /*1720*/  LEPC R20, `(.L_x_18) ;  /* 0x000000001014794e */ /* 0x000fce0000000000 */
[----:B-1---5:R-:W-:Y:S05]  /*1730*/  CALL.ABS.NOINC R14 ;  /* 0x000000000e007343 */ /* 0x022fea0003c00000 */
.L_x_18:
[----:B------:R-:W-:-:S04]  /*1740*/  LOP3.LUT R0, R18, 0x1, RZ, 0xfc, !PT ;  /* 0x0000000112007812 */ /* 0x000fc800078efcff */
[----:B------:R-:W-:-:S13]  /*1750*/  ISETP.NE.AND P0, PT, R0, 0x3, PT ;  /* 0x000000030000780c */ /* 0x000fda0003f05270 */
[----:B------:R-:W-:Y:S05]  /*1760*/  @!P0 BRA `(.L_x_19) ;  /* 0x0000000000048947 */ /* 0x000fea0003800000 */
[----:B------:R-:W-:Y:S01]  /*1770*/  BPT.TRAP 0x1 ;  /* 0x000000040000795c */ /* 0x000fe20000300000 */
.L_x_19:
[----:B------:R-:W0:Y:S01]  /*1780*/  S2UR UR5, SR_CgaCtaId ;  /* 0x00000000000579c3 */ /* 0x000e220000008800 */
[----:B------:R-:W-:Y:S01]  /*1790*/  UMOV UR4, 0x400 ;  /* 0x0000040000047882 */ /* 0x000fe20000000000 */
[----:B------:R-:W-:Y:S02]  /*17a0*/  IMAD.U32 R0, RZ, RZ, UR40 ;  /* 0x00000028ff007e24 */ /* 0x000fe4000f8e00ff */
[----:B------:R-:W-:-:S03]  /*17b0*/  IMAD.U32 R3, RZ, RZ, UR41 ;  /* 0x00000029ff037e24 */ /* 0x000fc6000f8e00ff */
[----:B------:R-:W-:Y:S01]  /*17c0*/  SHF.L.U32 R0, R0, 0x1f, RZ ;  /* 0x0000001f00007819 */ /* 0x000fe200000006ff */
[----:B0-----:R-:W-:-:S06]  /*17d0*/  ULEA UR4, UR5, UR4, 0x18 ;  /* 0x0000000405047291 */ /* 0x001fcc000f8ec03f */
[----:B------:R-:W-:-:S04]  /*17e0*/  IMAD.U32 R6, RZ, RZ, UR4 ;  /* 0x00000004ff067e24 */ /* 0x000fc8000f8e00ff */
[----:B------:R-:W-:-:S04]  /*17f0*/  IMAD R3, R3, 0x8, R6 ;  /* 0x0000000803037824 */ /* 0x000fc800078e0206 */
[----:B------:R0:W1:Y:S01]  /*1800*/  SYNCS.PHASECHK.TRANS64.TRYWAIT P1, [R3+URZ], R0 ;  /* 0x00000000030075a7 */ /* 0x000062000802017f */
[----:B------:R-:W-:Y:S05]  /*1810*/  @!P0 BRA `(.L_x_20) ;  /* 0x0000000000048947 */ /* 0x000fea0003800000 */
[----:B------:R-:W-:Y:S01]  /*1820*/  BPT.TRAP 0x1 ;  /* 0x000000040000795c */ /* 0x000fe20000300000 */
.L_x_20:
[----:B------:R-:W-:-:S05]  /*1830*/  IMAD.U32 R4, RZ, RZ, UR44 ;  /* 0x0000002cff047e24 */ /* 0x000fca000f8e00ff */
[----:B------:R-:W-:Y:S01]  /*1840*/  ISETP.GE.AND P2, PT, R4, 0x1, PT ;  /* 0x000000010400780c */ /* 0x000fe20003f46270 */
[----:B-1----:R-:W-:-:S12]  /*1850*/  @P1 BRA `(.L_x_21) ;  /* 0x0000000000081947 */ /* 0x002fd80003800000 */
[----:B------:R-:W1:Y:S02]  /*1860*/  SYNCS.PHASECHK.TRANS64.TRYWAIT P1, [R3+URZ], R0 ;  /* 0x00000000030075a7 */ /* 0x000e64000802017f */
[----:B-1----:R-:W-:Y:S05]  /*1870*/  @!P1 BRA `(.L_x_22) ;  /* 0x0000005c006c9947 */ /* 0x002fea0003800000 */
.L_x_21:
[----:B------:R-:W-:Y:S05]  /*1880*/  WARPSYNC.ALL ;  /* 0x0000000000007948 */ /* 0x000fea0003800000 */
[----:B------:R-:W-:Y:S01]  /*1890*/  R2UR UR4, R6 ;  /* 0x00000000060472ca */ /* 0x000fe200000e0000 */
[----:B------:R-:W-:Y:S01]  /*18a0*/  ULEA UR6, UR41, UR45, 0xa ;  /* 0x0000002d29067291 */ /* 0x000fe2000f8e503f */
[----:B------:R-:W-:Y:S01]  /*18b0*/  WARPGROUP.ARRIVE ;  /* 0x00000000000079c5 */ /* 0x000fe20000000000 */
[----:B------:R-:W-:Y:S01]  /*18c0*/  UMOV UR9, 0x80000020 ;  /* 0x8000002000097882 */ /* 0x000fe20000000000 */
[----:B------:R-:W-:Y:S01]  /*18d0*/  UMOV UR11, 0x80000020 ;  /* 0x80000020000b7882 */ /* 0x000fe20000000000 */
[----:B------:R-:W-:-:S03]  /*18e0*/  UIADD3 UR7, UR6, 0x200, URZ ;  /* 0x0000020006077890 */ /* 0x000fc6000fffe03f */
[----:B------:R-:W-:-:S05]  /*18f0*/  UMOV UR8, UR6 ;  /* 0x0000000600087c82 */ /* 0x000fca0008000000 */
[----:B------:R-:W-:-:S04]  /*1900*/  UIADD3 UR4, UR4, 0x2c180, URZ ;  /* 0x0002c18004047890 */ /* 0x000fc8000fffe03f */
[----:B------:R-:W-:-:S04]  /*1910*/  USHF.R.U32.HI UR4, URZ, 0x4, UR4 ;  /* 0x000000043f047899 */ /* 0x000fc80008011604 */
[----:B------:R-:W-:-:S04]  /*1920*/  ULOP3.LUT UR4, UR4, 0x3fff, URZ, 0xc0, !UPT ;  /* 0x00003fff04047892 */ /* 0x000fc8000f8ec03f */
[----:B------:R-:W-:-:S04]  /*1930*/  ULOP3.LUT UR4, UR4, 0x10000, URZ, 0xfc, !UPT ;  /* 0x0001000004047892 */ /* 0x000fc8000f8efc3f */
[----:B------:R-:W-:-:S07]  /*1940*/  ULEA UR5, UR41, UR4, 0x8 ;  /* 0x0000000429057291 */ /* 0x000fce000f8e403f */
[----:B------:R-:W-:Y:S02]  /*1950*/  UMOV UR10, UR5 ;  /* 0x00000005000a7c82 */ /* 0x000fe40008000000 */
[----:B------:R-:W-:Y:S01]  /*1960*/  IGMMA.64x64x32.S8.S8 R56, gdesc[UR8], RZ, !UPT, gsb0 ;  /* 0x01e00000083879f1 */ /* 0x000fe2000c0410ff */
[----:B------:R-:W-:Y:S01]  /*1970*/  UMOV UR8, UR7 ;  /* 0x0000000700087c82 */ /* 0x000fe20008000000 */
[----:B------:R-:W-:Y:S01]  /*1980*/  UMOV UR9, 0x80000020 ;  /* 0x8000002000097882 */ /* 0x000fe20000000000 */
[----:B------:R-:W-:Y:S02]  /*1990*/  WARPGROUP.DEPBAR.LE gsb0, 0x0 ;  /* 0x00008000000079c5 */ /* 0x000fe40000010000 */
[----:B------:R-:W-:-:S06]  /*19a0*/  WARPGROUP.ARRIVE ;  /* 0x00000000000079c5 */ /* 0x000fcc0000000000 */
[----:B------:R-:W-:Y:S01]  /*19b0*/  IGMMA.64x64x32.S8.S8 R24, gdesc[UR8], RZ, !UPT, gsb0 ;  /* 0x01e00000081879f1 */ /* 0x000fe2000c0410ff */
[----:B------:R-:W-:Y:S02]  /*19c0*/  UIADD3 UR8, UR6, 0x2, URZ ;  /* 0x0000000206087890 */ /* 0x000fe4000fffe03f */
[----:B------:R-:W-:Y:S01]  /*19d0*/  UIADD3 UR10, UR5, 0x2, URZ ;  /* 0x00000002050a7890 */ /* 0x000fe2000fffe03f */
[----:B------:R-:W-:Y:S01]  /*19e0*/  UMOV UR9, 0x80000020 ;  /* 0x8000002000097882 */ /* 0x000fe20000000000 */
[----:B------:R-:W-:Y:S01]  /*19f0*/  UMOV UR11, 0x80000020 ;  /* 0x80000020000b7882 */ /* 0x000fe20000000000 */
[----:B------:R-:W-:Y:S01]  /*1a00*/  UIADD3 UR6, UR6, 0x202, URZ ;  /* 0x0000020206067890 */ /* 0x000fe2000fffe03f */
[----:B------:R-:W-:Y:S02]  /*1a10*/  WARPGROUP.DEPBAR.LE gsb0, 0x0 ;  /* 0x00008000000079c5 */ /* 0x000fe40000010000 */
[----:B------:R-:W-:-:S06]  /*1a20*/  WARPGROUP.ARRIVE ;  /* 0x00000000000079c5 */ /* 0x000fcc0000000000 */
[----:B------:R-:W-:Y:S01]  /*1a30*/  IGMMA.64x64x32.S8.S8 R56, gdesc[UR8], R56, gsb0 ;  /* 0x01e00000083879f1 */ /* 0x000fe20008041038 */
[----:B------:R-:W-:Y:S01]  /*1a40*/  UMOV UR8, UR6 ;  /* 0x0000000600087c82 */ /* 0x000fe20008000000 */
[----:B------:R-:W-:Y:S01]  /*1a50*/  UMOV UR9, 0x80000020 ;  /* 0x8000002000097882 */ /* 0x000fe20000000000 */
[----:B------:R-:W-:Y:S02]  /*1a60*/  WARPGROUP.DEPBAR.LE gsb0, 0x0 ;  /* 0x00008000000079c5 */ /* 0x000fe40000010000 */
[----:B------:R-:W-:-:S06]  /*1a70*/  WARPGROUP.ARRIVE ;  /* 0x00000000000079c5 */ /* 0x000fcc0000000000 */
[----:B------:R-:W-:Y:S03]  /*1a80*/  IGMMA.64x64x32.S8.S8 R24, gdesc[UR8], R24, gsb0 ;  /* 0x01e00000081879f1 */ /* 0x000fe60008041018 */
[----:B------:R-:W-:Y:S02]  /*1a90*/  WARPGROUP.DEPBAR.LE gsb0, 0x0 ;  /* 0x00008000000079c5 */ /* 0x000fe40000010000 */
[----:B------:R-:W-:Y:S05]  /*1aa0*/  @!P2 BRA `(.L_x_23) ;  /* 0x000000040020a947 */ /* 0x000fea0003800000 */
[----:B------:R-:W-:Y:S01]  /*1ab0*/  UIADD3 UR5, UR41, 0x1, URZ ;  /* 0x0000000129057890 */ /* 0x000fe2000fffe03f */
[----:B01----:R-:W-:Y:S02]  /*1ac0*/  IMAD.U32 R0, RZ, RZ, UR44 ;  /* 0x0000002cff007e24 */ /* 0x003fe4000f8e00ff */
[----:B------:R-:W-:Y:S01]  /*1ad0*/  IMAD.U32 R3, RZ, RZ, UR41 ;  /* 0x00000029ff037e24 */ /* 0x000fe2000f8e00ff */
[----:B------:R-:W-:-:S04]  /*1ae0*/  UISETP.NE.AND UP0, UPT, UR5, 0xb, UPT ;  /* 0x0000000b0500788c */ /* 0x000fc8000bf05270 */
[----:B------:R-:W-:Y:S02]  /*1af0*/  USEL UR6, URZ, 0x1, UP0 ;  /* 0x000000013f067887 */ /* 0x000fe40008000000 */
[----:B------:R-:W-:Y:S02]  /*1b00*/  USEL UR5, UR5, URZ, UP0 ;  /* 0x0000003f05057287 */ /* 0x000fe40008000000 */
[----:B------:R-:W-:-:S06]  /*1b10*/  ULOP3.LUT UR6, UR40, UR6, URZ, 0x3c, !UPT ;  /* 0x0000000628067292 */ /* 0x000fcc000f8e3c3f */
[----:B------:R-:W-:-:S07]  /*1b20*/  IMAD.U32 R7, RZ, RZ, UR6 ;  /* 0x00000006ff077e24 */ /* 0x000fce000f8e00ff */
.L_x_30:
[----:B------:R-:W-:Y:S05]  /*1b30*/  @!P0 BRA `(.L_x_24) ;  /* 0x0000000000048947 */ /* 0x000fea0003800000 */
[----:B------:R-:W-:Y:S01]  /*1b40*/  BPT.TRAP 0x1 ;  /* 0x000000040000795c */ /* 0x000fe20000300000 */
.L_x_24:
[----:B------:R-:W0:Y:S01]  /*1b50*/  S2UR UR7, SR_CgaCtaId ;  /* 0x00000000000779c3 */ /* 0x000e220000008800 */
[----:B------:R-:W-:Y:S01]  /*1b60*/  UMOV UR6, 0x400 ;  /* 0x0000040000067882 */ /* 0x000fe20000000000 */
[----:B------:R-:W-:Y:S01]  /*1b70*/  IMAD.U32 R5, RZ, RZ, UR5 ;  /* 0x00000005ff057e24 */ /* 0x000fe2000f8e00ff */
[----:B------:R-:W-:Y:S01]  /*1b80*/  SHF.L.U32 R4, R7, 0x1f, RZ ;  /* 0x0000001f07047819 */ /* 0x000fe200000006ff */
[----:B0-----:R-:W-:-:S06]  /*1b90*/  ULEA UR6, UR7, UR6, 0x18 ;  /* 0x0000000607067291 */ /* 0x001fcc000f8ec03f */
[----:B------:R-:W-:-:S04]  /*1ba0*/  IMAD.U32 R6, RZ, RZ, UR6 ;  /* 0x00000006ff067e24 */ /* 0x000fc8000f8e00ff */
[----:B------:R-:W-:-:S04]  /*1bb0*/  IMAD R5, R5, 0x8, R6 ;  /* 0x0000000805057824 */ /* 0x000fc800078e0206 */
[----:B------:R0:W1:Y:S01]  /*1bc0*/  SYNCS.PHASECHK.TRANS64.TRYWAIT P1, [R5+URZ], R4 ;  /* 0x00000004050075a7 */ /* 0x000062000802017f */
[----:B------:R-:W-:Y:S05]  /*1bd0*/  @!P0 BRA `(.L_x_25) ;  /* 0x0000000000048947 */ /* 0x000fea0003800000 */
[----:B------:R-:W-:Y:S01]  /*1be0*/  BPT.TRAP 0x1 ;  /* 0x000000040000795c */ /* 0x000fe20000300000 */
.L_x_25:
[----:B-1----:R-:W-:Y:S05]  /*1bf0*/  @P1 BRA `(.L_x_26) ;  /* 0x0000000000081947 */ /* 0x002fea0003800000 */
[----:B------:R-:W1:Y:S02]  /*1c00*/  SYNCS.PHASECHK.TRANS64.TRYWAIT P1, [R5+URZ], R4 ;  /* 0x00000004050075a7 */ /* 0x000e64000802017f */
[----:B-1----:R-:W-:Y:S05]  /*1c10*/  @!P1 BRA `(.L_x_27) ;  /* 0x0000005800989947 */ /* 0x002fea0003800000 */
.L_x_26:
[----:B------:R-:W-:Y:S01]  /*1c20*/  ULEA UR6, UR5, UR4, 0x8 ;  /* 0x0000000405067291 */ /* 0x000fe2000f8e403f */
[----:B------:R-:W-:Y:S01]  /*1c30*/  WARPGROUP.ARRIVE ;  /* 0x00000000000079c5 */ /* 0x000fe20000000000 */
[----:B------:R-:W-:Y:S01]  /*1c40*/  ULEA UR7, UR5, UR45, 0xa ;  /* 0x0000002d05077291 */ /* 0x000fe2000f8e503f */
[----:B------:R-:W-:Y:S01]  /*1c50*/  UMOV UR11, 0x80000020 ;  /* 0x80000020000b7882 */ /* 0x000fe20000000000 */
[----:B------:R-:W-:Y:S02]  /*1c60*/  UMOV UR9, 0x80000020 ;  /* 0x8000002000097882 */ /* 0x000fe40000000000 */
[----:B------:R-:W-:Y:S01]  /*1c70*/  UIADD3 UR12, UR7, 0x200, URZ ;  /* 0x00000200070c7890 */ /* 0x000fe2000fffe03f */
[----:B------:R-:W-:Y:S02]  /*1c80*/  UMOV UR10, UR6 ;  /* 0x00000006000a7c82 */ /* 0x000fe40008000000 */
[----:B------:R-:W-:Y:S02]  /*1c90*/  UMOV UR8, UR7 ;  /* 0x0000000700087c82 */ /* 0x000fe40008000000 */
[----:B------:R-:W-:Y:S01]  /*1ca0*/  IGMMA.64x64x32.S8.S8 R56, gdesc[UR8], R56, gsb0 ;  /* 0x01e00000083879f1 */ /* 0x000fe20008041038 */
[----:B------:R-:W-:Y:S01]  /*1cb0*/  UMOV UR9, 0x80000020 ;  /* 0x8000002000097882 */ /* 0x000fe20000000000 */
[----:B------:R-:W-:Y:S01]  /*1cc0*/  UMOV UR8, UR12 ;  /* 0x0000000c00087c82 */ /* 0x000fe20008000000 */
[----:B------:R-:W-:-:S02]  /*1cd0*/  WARPGROUP.DEPBAR.LE gsb0, 0x0 ;  /* 0x00008000000079c5 */ /* 0x000fc40000010000 */
[----:B------:R-:W-:-:S06]  /*1ce0*/  WARPGROUP.ARRIVE ;  /* 0x00000000000079c5 */ /* 0x000fcc0000000000 */
[----:B------:R-:W-:Y:S01]  /*1cf0*/  IGMMA.64x64x32.S8.S8 R24, gdesc[UR8], R24, gsb0 ;  /* 0x01e00000081879f1 */ /* 0x000fe20008041018 */
        /* <DEDUP_REMOVED lines=15> */
[----:B------:R-:W-:Y:S01]  /*1df0*/  BPT.TRAP 0x1 ;  /* 0x000000040000795c */ /* 0x000fe20000300000 */
.L_x_28:
[----:B------:R-:W-:-:S13]  /*1e00*/  ISETP.NE.AND P1, PT, R22, RZ, PT ;  /* 0x000000ff1600720c */ /* 0x000fda0003f25270 */
[----:B01----:R-:W-:-:S04]  /*1e10*/  @P1 IMAD R4, R3, 0x8, R6 ;  /* 0x0000000803041824 */ /* 0x003fc800078e0206 */
[----:B------:R-:W-:-:S05]  /*1e20*/  @P1 VIADD R4, R4, 0x58 ;  /* 0x0000005804041836 */ /* 0x000fca0000000000 */
[----:B------:R-:W-:-:S04]  /*1e30*/  @P1 PRMT R4, R19, 0x654, R4 ;  /* 0x0000065413041816 */ /* 0x000fc80000000004 */
[----:B------:R0:W-:Y:S01]  /*1e40*/  @P1 SYNCS.ARRIVE.TRANS64.RED.A1T0 RZ, [R4+URZ], RZ ;  /* 0x000000ff04ff19a7 */ /* 0x0001e2000810043f */
[----:B------:R-:W-:-:S13]  /*1e50*/  ISETP.GT.U32.AND P1, PT, R18, 0x1, PT ;  /* 0x000000011200780c */ /* 0x000fda0003f24070 */
[----:B0-----:R-:W-:Y:S05]  /*1e60*/  @P1 BRA `(.L_x_29) ;  /* 0x0000000000041947 */ /* 0x001fea0003800000 */
[----:B------:R-:W-:Y:S01]  /*1e70*/  BPT.TRAP 0x1 ;  /* 0x000000040000795c */ /* 0x000fe20000300000 */
.L_x_29:
[----:B------:R-:W-:Y:S01]  /*1e80*/  UIADD3 UR5, UR5, 0x1, URZ ;  /* 0x0000000105057890 */ /* 0x000fe2000fffe03f */
[C---:B------:R-:W-:Y:S01]  /*1e90*/  ISETP.GT.AND P2, PT, R0.reuse, 0x1, PT ;  /* 0x000000010000780c */ /* 0x040fe20003f44270 */
[----:B------:R-:W-:Y:S02]  /*1ea0*/  VIADD R3, R3, 0x1 ;  /* 0x0000000103037836 */ /* 0x000fe40000000000 */
[----:B------:R-:W-:Y:S01]  /*1eb0*/  UISETP.NE.AND UP0, UPT, UR5, 0xb, UPT ;  /* 0x0000000b0500788c */ /* 0x000fe2000bf05270 */
[----:B------:R-:W-:Y:S02]  /*1ec0*/  VIADD R0, R0, 0xffffffff ;  /* 0xffffffff00007836 */ /* 0x000fe40000000000 */
[C---:B------:R-:W-:Y:S01]  /*1ed0*/  ISETP.NE.AND P1, PT, R3.reuse, 0xb, PT ;  /* 0x0000000b0300780c */ /* 0x040fe20003f25270 */
[----:B------:R-:W-:Y:S02]  /*1ee0*/  USEL UR6, URZ, 0x1, UP0 ;  /* 0x000000013f067887 */ /* 0x000fe40008000000 */
[----:B------:R-:W-:Y:S01]  /*1ef0*/  USEL UR5, UR5, URZ, UP0 ;  /* 0x0000003f05057287 */ /* 0x000fe20008000000 */
[----:B------:R-:W-:-:S03]  /*1f00*/  SEL R3, R3, RZ, P1 ;  /* 0x000000ff03037207 */ /* 0x000fc60000800000 */
[----:B------:R-:W-:Y:S01]  /*1f10*/  LOP3.LUT R7, R7, UR6, RZ, 0x3c, !PT ;  /* 0x0000000607077c12 */ /* 0x000fe2000f8e3cff */
[----:B------:R-:W-:Y:S07]  /*1f20*/  @P2 BRA `(.L_x_30) ;  /* 0xfffffffc00002947 */ /* 0x000fee000383ffff */
.L_x_23:
[----:B01----:R-:W0:Y:S02]  /*1f30*/  LDC R0, c[0x0][0x28c] ;  /* 0x0000a300ff007b82 */ /* 0x003e240000000800 */
[----:B0-----:R-:W-:-:S13]  /*1f40*/  ISETP.GE.AND P1, PT, R0, 0x1, PT ;  /* 0x000000010000780c */ /* 0x001fda0003f26270 */
[----:B------:R-:W-:Y:S05]  /*1f50*/  @!P1 BRA `(.L_x_31) ;  /* 0x0000000000449947 */ /* 0x000fea0003800000 */
[----:B------:R-:W-:Y:S05]  /*1f60*/  @!P0 BRA `(.L_x_32) ;  /* 0x0000000000048947 */ /* 0x000fea0003800000 */
[----:B------:R-:W-:Y:S01]  /*1f70*/  BPT.TRAP 0x1 ;  /* 0x000000040000795c */ /* 0x000fe20000300000 */
.L_x_32:
[----:B------:R-:W-:-:S13]  /*1f80*/  ISETP.NE.AND P0, PT, R22, RZ, PT ;  /* 0x000000ff1600720c */ /* 0x000fda0003f05270 */
[----:B------:R-:W-:-:S05]  /*1f90*/  VOTEU.ANY UP0, P0 ;  /* 0x00000000003f7886 */ /* 0x000fca0000000100 */
[----:B------:R-:W-:-:S06]  /*1fa0*/  @UP0 UIADD3 UR4, UR44, UR41, URZ ;  /* 0x000000292c040290 */ /* 0x000fcc000fffe03f */
[----:B------:R-:W-:Y:S02]  /*1fb0*/  IMAD.U32 R4, RZ, RZ, UR4 ;  /* 0x00000004ff047e24 */ /* 0x000fe4000f8e00ff */
[----:B------:R-:W-:Y:S02]  /*1fc0*/  IMAD.U32 R3, RZ, RZ, UR4 ;  /* 0x00000004ff037e24 */ /* 0x000fe4000f8e00ff */
[----:B------:R-:W-:-:S05]  /*1fd0*/  @P0 IMAD.WIDE.U32 R4, R4, -0x45d1745d, RZ ;  /* 0xba2e8ba304040825 */ /* 0x000fca00078e00ff */
[----:B------:R-:W-:-:S05]  /*1fe0*/  @P0 SHF.R.U32.HI R0, RZ, 0x3, R5 ;  /* 0x00000003ff000819 */ /* 0x000fca0000011605 */
[----:B------:R-:W-:-:S04]  /*1ff0*/  @P0 IMAD R0, R0, -0xb, R3 ;  /* 0xfffffff500000824 */ /* 0x000fc800078e0203 */
[----:B------:R-:W-:-:S04]  /*2000*/  @P0 IMAD R0, R0, 0x8, R6 ;  /* 0x0000000800000824 */ /* 0x000fc800078e0206 */
[----:B------:R-:W-:-:S05]  /*2010*/  @P0 VIADD R0, R0, 0x58 ;  /* 0x0000005800000836 */ /* 0x000fca0000000000 */
[----:B------:R-:W-:-:S04]  /*2020*/  @P0 PRMT R0, R19, 0x654, R0 ;  /* 0x0000065413000816 */ /* 0x000fc80000000000 */
[----:B------:R0:W-:Y:S01]  /*2030*/  @P0 SYNCS.ARRIVE.TRANS64.RED.A1T0 RZ, [R0+URZ], RZ ;  /* 0x000000ff00ff09a7 */ /* 0x0001e2000810043f */
[----:B------:R-:W-:-:S13]  /*2040*/  ISETP.GT.U32.AND P0, PT, R18, 0x1, PT ;  /* 0x000000011200780c */ /* 0x000fda0003f04070 */
[----:B0-----:R-:W-:Y:S05]  /*2050*/  @P0 BRA `(.L_x_31) ;  /* 0x0000000000040947 */ /* 0x001fea0003800000 */
[----:B------:R-:W-:Y:S01]  /*2060*/  BPT.TRAP 0x1 ;  /* 0x000000040000795c */ /* 0x000fe20000300000 */
.L_x_31:
[----:B------:R-:W-:Y:S01]  /*2070*/  IMAD.SHL.U32 R3, R100, 0x40, RZ ;  /* 0x0000004064037824 */ /* 0x000fe200078e00ff */
[----:B------:R-:W-:Y:S01]  /*2080*/  UIADD3 UR41, UR43, UR41, URZ ;  /* 0x000000292b297290 */ /* 0x000fe2000fffe03f */
[----:B------:R-:W-:Y:S01]  /*2090*/  IMAD.SHL.U32 R12, R99, 0x100, RZ ;  /* 0x00000100630c7824 */ /* 0x000fe200078e00ff */
[----:B------:R-:W-:Y:S01]  /*20a0*/  ULDC UR7, c[0x0][0x288] ;  /* 0x0000a20000077ab9 */ /* 0x000fe20000000800 */
[----:B------:R-:W-:Y:S01]  /*20b0*/  ULDC UR10, c[0x0][0x284] ;  /* 0x0000a100000a7ab9 */ /* 0x000fe20000000800 */
[----:B------:R-:W-:Y:S01]  /*20c0*/  UISETP.GT.U32.AND UP0, UPT, UR41, 0xa, UPT ;  /* 0x0000000a2900788c */ /* 0x000fe2000bf04070 */
[C---:B------:R-:W-:Y:S01]  /*20d0*/  ISETP.GE.AND P0, PT, R3.reuse, UR7, PT ;  /* 0x0000000703007c0c */ /* 0x040fe2000bf06270 */
[----:B------:R-:W-:Y:S01]  /*20e0*/  UISETP.GE.U32.AND UP1, UPT, UR43, 0xb, UPT ;  /* 0x0000000b2b00788c */ /* 0x000fe2000bf26070 */
[----:B------:R-:W-:Y:S01]  /*20f0*/  SHF.R.S32.HI R104, RZ, 0x1f, R23 ;  /* 0x0000001fff687819 */ /* 0x000fe20000011417 */
[----:B------:R-:W-:Y:S01]  /*2100*/  UISETP.LT.U32.AND UP0, UPT, UR43, 0xb, UP0 ;  /* 0x0000000b2b00788c */ /* 0x000fe20008701070 */
[----:B------:R-:W-:Y:S01]  /*2110*/  ISETP.GE.OR P0, PT, R12, UR10, P0 ;  /* 0x0000000a0c007c0c */ /* 0x000fe20008706670 */
[----:B------:R-:W-:Y:S01]  /*2120*/  UIMAD.WIDE.U32 UR4, UR41, -0x45d1745d, URZ ;  /* 0xba2e8ba3290478a5 */ /* 0x000fe2000f8e003f */
[----:B------:R-:W-:Y:S01]  /*2130*/  LOP3.LUT R20, R3, 0x6, R94, 0xf8, !PT ;  /* 0x0000000603147812 */ /* 0x000fe200078ef85e */
[----:B------:R-:W-:Y:S01]  /*2140*/  USEL UR6, URZ, 0x1, !UP0 ;  /* 0x000000013f067887 */ /* 0x000fe2000c000000 */
[----:B------:R-:W-:-:S02]  /*2150*/  ULDC.64 UR8, c[0x0][0x5d0] ;  /* 0x0001740000087ab9 */ /* 0x000fc40000000a00 */
[----:B------:R-:W-:Y:S01]  /*2160*/  SHF.R.S32.HI R21, RZ, 0x1f, R20 ;  /* 0x0000001fff157819 */ /* 0x000fe20000011414 */
[----:B------:R-:W-:Y:S01]  /*2170*/  IMAD R0, R104, UR8, RZ ;  /* 0x0000000868007c24 */ /* 0x000fe2000f8e02ff */
[----:B------:R-:W-:Y:S02]  /*2180*/  USHF.R.U32.HI UR4, URZ, 0x3, UR5 ;  /* 0x000000033f047899 */ /* 0x000fe40008011605 */
[----:B------:R-:W-:Y:S01]  /*2190*/  ULOP3.LUT UR40, UR40, UR6, URZ, 0x3c, !UPT ;  /* 0x0000000628287292 */ /* 0x000fe2000f8e3c3f */
[C---:B------:R-:W-:Y:S01]  /*21a0*/  IMAD R7, R23.reuse, UR9, R0 ;  /* 0x0000000917077c24 */ /* 0x040fe2000f8e0200 */
[----:B------:R-:W-:Y:S01]  /*21b0*/  UIMAD UR41, UR4, -0xb, UR41 ;  /* 0xfffffff5042978a4 */ /* 0x000fe2000f8e0229 */
[----:B------:R-:W-:Y:S01]  /*21c0*/  IMAD.WIDE.U32 R4, R23, UR8, R20 ;  /* 0x0000000817047c25 */ /* 0x000fe2000f8e0014 */
[----:B------:R-:W-:-:S03]  /*21d0*/  @UP1 ULOP3.LUT UR40, UR40, 0x1, UR4, 0x78, !UPT ;  /* 0x0000000128281892 */ /* 0x000fc6000f8e7804 */
[----:B------:R-:W-:Y:S02]  /*21e0*/  IMAD.IADD R5, R5, 0x1, R7 ;  /* 0x0000000105057824 */ /* 0x000fe400078e0207 */
[----:B------:R-:W-:Y:S01]  /*21f0*/  IMAD.MOV.U32 R0, RZ, RZ, -0x1 ;  /* 0xffffffffff007424 */ /* 0x000fe200078e00ff */
[----:B------:R-:W-:Y:S06]  /*2200*/  @P0 BRA `(.L_x_33) ;  /* 0x0000003400000947 */ /* 0x000fec0003800000 */
[----:B------:R-:W0:Y:S01]  /*2210*/  LDC.64 R100, c[0x0][0x5c8] ;  /* 0x00017200ff647b82 */ /* 0x000e220000000a00 */
[----:B------:R-:W-:Y:S01]  /*2220*/  IMAD.WIDE R10, R99, 0x100, R88 ;  /* 0x00000100630a7825 */ /* 0x000fe200078e0258 */
[----:B------:R-:W-:Y:S01]  /*2230*/  ULDC.64 UR4, c[0x0][0x5c0] ;  /* 0x0001700000047ab9 */ /* 0x000fe20000000a00 */
[----:B------:R-:W-:Y:S02]  /*2240*/  BSSY B0, `(.L_x_33) ;  /* 0x000033c000007945 */ /* 0x000fe40003800000 */
[----:B------:R-:W-:Y:S02]  /*2250*/  IMAD.IADD R99, R97, 0x1, -R12 ;  /* 0x0000000161637824 */ /* 0x000fe400078e0a0c */
[----:B------:R-:W-:Y:S02]  /*2260*/  IMAD.IADD R3, R92, 0x1, -R3 ;  /* 0x000000015c037824 */ /* 0x000fe400078e0a03 */
[-C--:B0-----:R-:W-:Y:S01]  /*2270*/  IMAD R6, R11, R100.reuse, RZ ;  /* 0x000000640b067224 */ /* 0x081fe200078e02ff */
[----:B------:R-:W-:Y:S01]  /*2280*/  SHF.L.U64.HI R13, R100, 0x7, R101 ;  /* 0x00000007640d7819 */ /* 0x000fe20000010265 */
[----:B------:R-:W-:-:S04]  /*2290*/  IMAD.WIDE.U32 R4, R10, R100, R4 ;  /* 0x000000640a047225 */ /* 0x000fc800078e0004 */
[----:B------:R-:W-:Y:S01]  /*22a0*/  IMAD R7, R10, R101, R6 ;  /* 0x000000650a077224 */ /* 0x000fe200078e0206 */
[----:B------:R-:W-:Y:S01]  /*22b0*/  IADD3 R14, P0, R4, UR4, RZ ;  /* 0x00000004040e7c10 */ /* 0x000fe2000ff1e0ff */
[C---:B------:R-:W-:Y:S02]  /*22c0*/  IMAD.SHL.U32 R9, R100.reuse, 0x80, RZ ;  /* 0x0000008064097824 */ /* 0x040fe400078e00ff */
[----:B------:R-:W-:Y:S01]  /*22d0*/  IMAD.IADD R7, R5, 0x1, R7 ;  /* 0x0000000105077824 */ /* 0x000fe200078e0207 */
[-C--:B------:R-:W-:Y:S02]  /*22e0*/  LEA R4, P1, R100, R14.reuse, 0x3 ;  /* 0x0000000e64047211 */ /* 0x080fe400078218ff */
[----:B------:R-:W-:Y:S02]  /*22f0*/  IADD3 R6, P2, R9, R14, RZ ;  /* 0x0000000e09067210 */ /* 0x000fe40007f5e0ff */
[----:B------:R-:W-:Y:S02]  /*2300*/  IADD3.X R15, R7, UR5, RZ, P0, !PT ;  /* 0x00000005070f7c10 */ /* 0x000fe400087fe4ff */
[----:B-----5:R-:W-:-:S02]  /*2310*/  ISETP.NE.AND P0, PT, R91, RZ, PT ;  /* 0x000000ff5b00720c */ /* 0x020fc40003f05270 */
[----:B------:R-:W-:Y:S01]  /*2320*/  LEA.HI.X R5, R100, R15, R101, 0x3, P1 ;  /* 0x0000000f64057211 */ /* 0x000fe200008f1c65 */
[----:B------:R-:W-:Y:S01]  /*2330*/  IMAD.X R7, R13, 0x1, R15, P2 ;  /* 0x000000010d077824 */ /* 0x000fe200010e060f */
[----:B------:R-:W-:-:S05]  /*2340*/  IADD3 R8, P1, R9, R4, RZ ;  /* 0x0000000409087210 */ /* 0x000fca0007f3e0ff */
[----:B------:R-:W-:-:S04]  /*2350*/  IMAD.X R9, R13, 0x1, R5, P1 ;  /* 0x000000010d097824 */ /* 0x000fc800008e0605 */
[----:B------:R-:W-:Y:S05]  /*2360*/  @!P0 BRA `(.L_x_34) ;  /* 0x0000002400948947 */ /* 0x000fea0003800000 */
[----:B------:R-:W0:Y:S01]  /*2370*/  LDC.64 R102, c[0x0][0x5b0] ;  /* 0x00016c00ff667b82 */ /* 0x000e220000000a00 */
[----:B------:R-:W-:Y:S01]  /*2380*/  ULDC.64 UR4, c[0x0][0x5b8] ;  /* 0x00016e0000047ab9 */ /* 0x000fe20000000a00 */
[----:B------:R-:W-:Y:S01]  /*2390*/  ISETP.GE.AND P0, PT, R99, 0x1, PT ;  /* 0x000000016300780c */ /* 0x000fe20003f06270 */
[----:B------:R-:W-:Y:S01]  /*23a0*/  IMAD R100, R104, UR4, RZ ;  /* 0x0000000468647c24 */ /* 0x000fe2000f8e02ff */
[----:B------:R-:W-:Y:S01]  /*23b0*/  BSSY B1, `(.L_x_35) ;  /* 0x0000010000017945 */ /* 0x000fe20003800000 */
[----:B------:R-:W-:Y:S01]  /*23c0*/  IMAD.WIDE.U32 R20, R23, UR4, R20 ;  /* 0x0000000417147c25 */ /* 0x000fe2000f8e0014 */
[----:B------:R-:W-:Y:S02]  /*23d0*/  ISETP.LT.OR P3, PT, R3, 0x1, !P0 ;  /* 0x000000010300780c */ /* 0x000fe40004761670 */
[----:B------:R-:W1:Y:S01]  /*23e0*/  LDC.64 R12, c[0x0][0x5a8] ;  /* 0x00016a00ff0c7b82 */ /* 0x000e620000000a00 */
[----:B------:R-:W-:Y:S02]  /*23f0*/  IMAD R23, R23, UR5, R100 ;  /* 0x0000000517177c24 */ /* 0x000fe4000f8e0264 */
[----:B------:R-:W-:-:S02]  /*2400*/  IMAD.MOV.U32 R100, RZ, RZ, R20 ;  /* 0x000000ffff647224 */ /* 0x000fc400078e0014 */
[----:B------:R-:W-:Y:S02]  /*2410*/  IMAD.IADD R101, R21, 0x1, R23 ;  /* 0x0000000115657824 */ /* 0x000fe400078e0217 */
[-C--:B0-----:R-:W-:Y:S01]  /*2420*/  IMAD R23, R11, R102.reuse, RZ ;  /* 0x000000660b177224 */ /* 0x081fe200078e02ff */
[----:B------:R-:W-:Y:S01]  /*2430*/  SHF.L.U64.HI R107, R102, 0x3, R103 ;  /* 0x00000003666b7819 */ /* 0x000fe20000010267 */
[----:B------:R-:W-:-:S04]  /*2440*/  IMAD.WIDE.U32 R104, R10, R102, R100 ;  /* 0x000000660a687225 */ /* 0x000fc800078e0064 */
[----:B------:R-:W-:Y:S01]  /*2450*/  IMAD R111, R10, R103, R23 ;  /* 0x000000670a6f7224 */ /* 0x000fe200078e0217 */
[----:B-1----:R-:W-:Y:S01]  /*2460*/  IADD3 R104, P1, R104, R12, RZ ;  /* 0x0000000c68687210 */ /* 0x002fe20007f3e0ff */
[----:B------:R-:W-:-:S03]  /*2470*/  IMAD.SHL.U32 R106, R102, 0x8, RZ ;  /* 0x00000008666a7824 */ /* 0x000fc600078e00ff */
[----:B------:R-:W-:Y:S01]  /*2480*/  IADD3.X R105, R13, R105, R111, P1, !PT ;  /* 0x000000690d697210 */ /* 0x000fe20000ffe46f */
[----:B------:R-:W-:Y:S08]  /*2490*/  @P3 BRA `(.L_x_36) ;  /* 0x0000000000043947 */ /* 0x000ff00003800000 */
[----:B------:R0:W5:Y:S02]  /*24a0*/  LDG.E.U8 R98, desc[UR38][R104.64] ;  /* 0x0000002668627981 */ /* 0x000164000c1e1100 */
.L_x_36:
[----:B------:R-:W-:Y:S05]  /*24b0*/  BSYNC B1 ;  /* 0x0000000000017941 */ /* 0x000fea0003800000 */
.L_x_35:
[----:B-----5:R-:W-:Y:S01]  /*24c0*/  LOP3.LUT R23, R98, 0xffff, RZ, 0xc0, !PT ;  /* 0x0000ffff62177812 */ /* 0x020fe200078ec0ff */
[----:B------:R-:W-:Y:S01]  /*24d0*/  IMAD.WIDE.U32 R108, R10, R102, R106 ;  /* 0x000000660a6c7225 */ /* 0x000fe200078e006a */
[----:B------:R-:W-:Y:S01]  /*24e0*/  ISETP.LT.OR P4, PT, R3, 0x2, !P0 ;  /* 0x000000020300780c */ /* 0x000fe20004781670 */
[----:B------:R-:W-:Y:S01]  /*24f0*/  BSSY B1, `(.L_x_37) ;  /* 0x000000e000017945 */ /* 0x000fe20003800000 */
[----:B------:R-:W-:Y:S01]  /*2500*/  PRMT R110, R23, 0x8880, RZ ;  /* 0x00008880176e7816 */ /* 0x000fe200000000ff */
[----:B------:R-:W-:Y:S01]  /*2510*/  IMAD.IADD R109, R111, 0x1, R109 ;  /* 0x000000016f6d7824 */ /* 0x000fe200078e026d */
[----:B------:R-:W-:Y:S02]  /*2520*/  IADD3 R108, P2, P5, R20, R12, R108 ;  /* 0x0000000c146c7210 */ /* 0x000fe40007d5e06c */
[----:B------:R-:W-:Y:S01]  /*2530*/  ISETP.GE.AND P1, PT, R99, 0x9, PT ;  /* 0x000000096300780c */ /* 0x000fe20003f26270 */
[----:B------:R-:W-:Y:S01]  /*2540*/  IMAD R23, R110, R91, RZ ;  /* 0x0000005b6e177224 */ /* 0x000fe200078e02ff */
[----:B------:R-:W-:-:S02]  /*2550*/  IADD3.X R109, R101, R13, R109, P2, P5 ;  /* 0x0000000d656d7210 */ /* 0x000fc400017ea46d */
[----:B------:R-:W-:Y:S01]  /*2560*/  ISETP.LT.OR P2, PT, R3, 0x1, !P1 ;  /* 0x000000010300780c */ /* 0x000fe20004f41670 */
[----:B------:R-:W-:-:S05]  /*2570*/  @!P3 IMAD R111, R56, R90, R23 ;  /* 0x0000005a386fb224 */ /* 0x000fca00078e0217 */
[----:B------:R1:W-:Y:S01]  /*2580*/  @!P3 STG.E.U8 desc[UR38][R14.64], R111 ;  /* 0x0000006f0e00b986 */ /* 0x0003e2000c101126 */
[----:B------:R-:W-:Y:S06]  /*2590*/  @P4 BRA `(.L_x_38) ;  /* 0x00000000000c4947 */ /* 0x000fec0003800000 */
[----:B------:R-:W2:Y:S02]  /*25a0*/  LDG.E.U8 R98, desc[UR38][R104.64+0x1] ;  /* 0x0000012668627981 */ /* 0x000ea4000c1e1100 */
[----:B--2---:R-:W-:-:S05]  /*25b0*/  PRMT R56, R98, 0x8880, RZ ;  /* 0x0000888062387816 */ /* 0x004fca00000000ff */
[----:B------:R-:W-:-:S07]  /*25c0*/  IMAD R23, R56, R91, RZ ;  /* 0x0000005b38177224 */ /* 0x000fce00078e02ff */
.L_x_38:
[----:B------:R-:W-:Y:S05]  /*25d0*/  BSYNC B1 ;  /* 0x0000000000017941 */ /* 0x000fea0003800000 */
.L_x_37:
[----:B------:R-:W-:Y:S01]  /*25e0*/  @!P4 IMAD R57, R57, R90, R23 ;  /* 0x0000005a3939c224 */ /* 0x000fe200078e0217 */
[----:B------:R-:W-:Y:S04]  /*25f0*/  BSSY B1, `(.L_x_39) ;  /* 0x0000006000017945 */ /* 0x000fe80003800000 */
[----:B------:R2:W-:Y:S01]  /*2600*/  @!P4 STG.E.U8 desc[UR38][R14.64+0x1], R57 ;  /* 0x000001390e00c986 */ /* 0x0005e2000c101126 */
[----:B------:R-:W-:Y:S05]  /*2610*/  @P2 BRA `(.L_x_40) ;  /* 0x00000000000c2947 */ /* 0x000fea0003800000 */
[----:B------:R-:W3:Y:S02]  /*2620*/  LDG.E.U8 R98, desc[UR38][R108.64] ;  /* 0x000000266c627981 */ /* 0x000ee4000c1e1100 */
[----:B---3--:R-:W-:-:S05]  /*2630*/  PRMT R56, R98, 0x8880, RZ ;  /* 0x0000888062387816 */ /* 0x008fca00000000ff */
[----:B------:R-:W-:-:S07]  /*2640*/  IMAD R23, R56, R91, RZ ;  /* 0x0000005b38177224 */ /* 0x000fce00078e02ff */
.L_x_40:
[----:B------:R-:W-:Y:S05]  /*2650*/  BSYNC B1 ;  /* 0x0000000000017941 */ /* 0x000fea0003800000 */
.L_x_39:
[C---:B------:R-:W-:Y:S01]  /*2660*/  ISETP.LT.OR P4, PT, R3.reuse, 0x2, !P1 ;  /* 0x000000020300780c */ /* 0x040fe20004f81670 */
[----:B--2---:R-:W-:Y:S01]  /*2670*/  @!P2 IMAD R57, R58, R90, R23 ;  /* 0x0000005a3a39a224 */ /* 0x004fe200078e0217 */
[----:B------:R-:W-:Y:S01]  /*2680*/  BSSY B1, `(.L_x_41) ;  /* 0x0000009000017945 */ /* 0x000fe20003800000 */
[C---:B------:R-:W-:Y:S02]  /*2690*/  ISETP.LT.OR P3, PT, R3.reuse, 0x9, !P0 ;  /* 0x000000090300780c */ /* 0x040fe40004761670 */
[C---:B------:R-:W-:Y:S01]  /*26a0*/  ISETP.LT.OR P5, PT, R3.reuse, 0xa, !P0 ;  /* 0x0000000a0300780c */ /* 0x040fe200047a1670 */
[----:B------:R2:W-:Y:S01]  /*26b0*/  @!P2 STG.E.U8 desc[UR38][R4.64], R57 ;  /* 0x000000390400a986 */ /* 0x0005e2000c101126 */
[----:B------:R-:W-:-:S06]  /*26c0*/  ISETP.LT.OR P2, PT, R3, 0x9, !P1 ;  /* 0x000000090300780c */ /* 0x000fcc0004f41670 */
[----:B------:R-:W-:Y:S07]  /*26d0*/  @P4 BRA `(.L_x_42) ;  /* 0x00000000000c4947 */ /* 0x000fee0003800000 */
[----:B------:R-:W3:Y:S02]  /*26e0*/  LDG.E.U8 R98, desc[UR38][R108.64+0x1] ;  /* 0x000001266c627981 */ /* 0x000ee4000c1e1100 */
[----:B---3--:R-:W-:-:S05]  /*26f0*/  PRMT R56, R98, 0x8880, RZ ;  /* 0x0000888062387816 */ /* 0x008fca00000000ff */
[----:B------:R-:W-:-:S07]  /*2700*/  IMAD R23, R56, R91, RZ ;  /* 0x0000005b38177224 */ /* 0x000fce00078e02ff */
.L_x_42:
[----:B------:R-:W-:Y:S05]  /*2710*/  BSYNC B1 ;  /* 0x0000000000017941 */ /* 0x000fea0003800000 */
.L_x_41:
[----:B------:R-:W-:Y:S01]  /*2720*/  @!P4 IMAD R59, R59, R90, R23 ;  /* 0x0000005a3b3bc224 */ /* 0x000fe200078e0217 */
[----:B------:R-:W-:Y:S04]  /*2730*/  BSSY B1, `(.L_x_43) ;  /* 0x0000006000017945 */ /* 0x000fe80003800000 */
[----:B------:R3:W-:Y:S01]  /*2740*/  @!P4 STG.E.U8 desc[UR38][R4.64+0x1], R59 ;  /* 0x0000013b0400c986 */ /* 0x0007e2000c101126 */
[----:B------:R-:W-:Y:S05]  /*2750*/  @P3 BRA `(.L_x_44) ;  /* 0x00000000000c3947 */ /* 0x000fea0003800000 */
[----:B------:R-:W4:Y:S02]  /*2760*/  LDG.E.U8 R98, desc[UR38][R104.64+0x8] ;  /* 0x0000082668627981 */ /* 0x000f24000c1e1100 */
[----:B----4-:R-:W-:-:S05]  /*2770*/  PRMT R56, R98, 0x8880, RZ ;  /* 0x0000888062387816 */ /* 0x010fca00000000ff */
[----:B------:R-:W-:-:S07]  /*2780*/  IMAD R23, R56, R91, RZ ;  /* 0x0000005b38177224 */ /* 0x000fce00078e02ff */
.L_x_44:
[----:B------:R-:W-:Y:S05]  /*2790*/  BSYNC B1 ;  /* 0x0000000000017941 */ /* 0x000fea0003800000 */
.L_x_43:
[----:B--2---:R-:W-:Y:S01]  /*27a0*/  @!P3 IMAD R57, R60, R90, R23 ;  /* 0x0000005a3c39b224 */ /* 0x004fe200078e0217 */
[----:B------:R-:W-:Y:S04]  /*27b0*/  BSSY B1, `(.L_x_45) ;  /* 0x0000006000017945 */ /* 0x000fe80003800000 */
[----:B------:R2:W-:Y:S01]  /*27c0*/  @!P3 STG.E.U8 desc[UR38][R14.64+0x8], R57 ;  /* 0x000008390e00b986 */ /* 0x0005e2000c101126 */
[----:B------:R-:W-:Y:S05]  /*27d0*/  @P5 BRA `(.L_x_46) ;  /* 0x00000000000c5947 */ /* 0x000fea0003800000 */
[----:B------:R-:W4:Y:S02]  /*27e0*/  LDG.E.U8 R98, desc[UR38][R104.64+0x9] ;  /* 0x0000092668627981 */ /* 0x000f24000c1e1100 */
[----:B----4-:R-:W-:-:S05]  /*27f0*/  PRMT R56, R98, 0x8880, RZ ;  /* 0x0000888062387816 */ /* 0x010fca00000000ff */
[----:B------:R-:W-:-:S07]  /*2800*/  IMAD R23, R56, R91, RZ ;  /* 0x0000005b38177224 */ /* 0x000fce00078e02ff */
.L_x_46:
[----:B------:R-:W-:Y:S05]  /*2810*/  BSYNC B1 ;  /* 0x0000000000017941 */ /* 0x000fea0003800000 */
.L_x_45:
[----:B------:R-:W-:Y:S01]  /*2820*/  @!P5 IMAD R61, R61, R90, R23 ;  /* 0x0000005a3d3dd224 */ /* 0x000fe200078e0217 */
[----:B------:R-:W-:Y:S04]  /*2830*/  BSSY B1, `(.L_x_47) ;  /* 0x0000006000017945 */ /* 0x000fe80003800000 */
[----:B------:R4:W-:Y:S01]  /*2840*/  @!P5 STG.E.U8 desc[UR38][R14.64+0x9], R61 ;  /* 0x0000093d0e00d986 */ /* 0x0009e2000c101126 */
[----:B------:R-:W-:Y:S05]  /*2850*/  @P2 BRA `(.L_x_48) ;  /* 0x00000000000c2947 */ /* 0x000fea0003800000 */
[----:B------:R-:W5:Y:S02]  /*2860*/  LDG.E.U8 R98, desc[UR38][R108.64+0x8] ;  /* 0x000008266c627981 */ /* 0x000f64000c1e1100 */
[----:B-----5:R-:W-:-:S05]  /*2870*/  PRMT R56, R98, 0x8880, RZ ;  /* 0x0000888062387816 */ /* 0x020fca00000000ff */
[----:B------:R-:W-:-:S07]  /*2880*/  IMAD R23, R56, R91, RZ ;  /* 0x0000005b38177224 */ /* 0x000fce00078e02ff */
.L_x_48:
[----:B------:R-:W-:Y:S05]  /*2890*/  BSYNC B1 ;  /* 0x0000000000017941 */ /* 0x000fea0003800000 */
.L_x_47:
        /* <DEDUP_REMOVED lines=8> */
[----:B------:R-:W5:Y:S02]  /*2920*/  LDG.E.U8 R98, desc[UR38][R108.64+0x9] ;  /* 0x000009266c627981 */ /* 0x000f64000c1e1100 */
[----:B-----5:R-:W-:-:S05]  /*2930*/  PRMT R56, R98, 0x8880, RZ ;  /* 0x0000888062387816 */ /* 0x020fca00000000ff */
[----:B------:R-:W-:-:S07]  /*2940*/  IMAD R23, R56, R91, RZ ;  /* 0x0000005b38177224 */ /* 0x000fce00078e02ff */
.L_x_50:
[----:B------:R-:W-:Y:S05]  /*2950*/  BSYNC B1 ;  /* 0x0000000000017941 */ /* 0x000fea0003800000 */
.L_x_49:
[----:B------:R-:W-:Y:S01]  /*2960*/  @!P4 IMAD R63, R63, R90, R23 ;  /* 0x0000005a3f3fc224 */ /* 0x000fe200078e0217 */
[----:B------:R-:W-:Y:S04]  /*2970*/  BSSY B1, `(.L_x_51) ;  /* 0x0000006000017945 */ /* 0x000fe80003800000 */
[----:B------:R0:W-:Y:S01]  /*2980*/  @!P4 STG.E.U8 desc[UR38][R4.64+0x9], R63 ;  /* 0x0000093f0400c986 */ /* 0x0001e2000c101126 */
[----:B------:R-:W-:Y:S05]  /*2990*/  @P3 BRA `(.L_x_52) ;  /* 0x00000000000c3947 */ /* 0x000fea0003800000 */
[----:B------:R-:W5:Y:S02]  /*29a0*/  LDG.E.U8 R98, desc[UR38][R104.64+0x10] ;  /* 0x0000102668627981 */ /* 0x000f64000c1e1100 */
[----:B-----5:R-:W-:-:S05]  /*29b0*/  PRMT R56, R98, 0x8880, RZ ;  /* 0x0000888062387816 */ /* 0x020fca00000000ff */
[----:B------:R-:W-:-:S07]  /*29c0*/  IMAD R23, R56, R91, RZ ;  /* 0x0000005b38177224 */ /* 0x000fce00078e02ff */
.L_x_52:
[----:B------:R-:W-:Y:S05]  /*29d0*/  BSYNC B1 ;  /* 0x0000000000017941 */ /* 0x000fea0003800000 */
.L_x_51:
[----:B--2---:R-:W-:Y:S01]  /*29e0*/  @!P3 IMAD R57, R64, R90, R23 ;  /* 0x0000005a4039b224 */ /* 0x004fe200078e0217 */
[----:B------:R-:W-:Y:S04]  /*29f0*/  BSSY B1, `(.L_x_53) ;  /* 0x0000006000017945 */ /* 0x000fe80003800000 */
[----:B------:R2:W-:Y:S01]  /*2a00*/  @!P3 STG.E.U8 desc[UR38][R14.64+0x10], R57 ;  /* 0x000010390e00b986 */ /* 0x0005e2000c101126 */
[----:B------:R-:W-:Y:S05]  /*2a10*/  @P5 BRA `(.L_x_54) ;  /* 0x00000000000c5947 */ /* 0x000fea0003800000 */
[----:B------:R-:W5:Y:S02]  /*2a20*/  LDG.E.U8 R98, desc[UR38][R104.64+0x11] ;  /* 0x0000112668627981 */ /* 0x000f64000c1e1100 */
[----:B-----5:R-:W-:-:S05]  /*2a30*/  PRMT R56, R98, 0x8880, RZ ;  /* 0x0000888062387816 */ /* 0x020fca00000000ff */
[----:B------:R-:W-:-:S07]  /*2a40*/  IMAD R23, R56, R91, RZ ;  /* 0x0000005b38177224 */ /* 0x000fce00078e02ff */
.L_x_54:
[----:B------:R-:W-:Y:S05]  /*2a50*/  BSYNC B1 ;  /* 0x0000000000017941 */ /* 0x000fea0003800000 */
.L_x_53:
[----:B------:R-:W-:Y:S01]  /*2a60*/  @!P5 IMAD R65, R65, R90, R23 ;  /* 0x0000005a4141d224 */ /* 0x000fe200078e0217 */
[----:B------:R-:W-:Y:S04]  /*2a70*/  BSSY B1, `(.L_x_55) ;  /* 0x0000006000017945 */ /* 0x000fe80003800000 */
[----:B------:R0:W-:Y:S01]  /*2a80*/  @!P5 STG.E.U8 desc[UR38][R14.64+0x11], R65 ;  /* 0x000011410e00d986 */ /* 0x0001e2000c101126 */
[----:B------:R-:W-:Y:S05]  /*2a90*/  @P2 BRA `(.L_x_56) ;  /* 0x00000000000c2947 */ /* 0x000fea0003800000 */
[----:B------:R-:W5:Y:S02]  /*2aa0*/  LDG.E.U8 R98, desc[UR38][R108.64+0x10] ;  /* 0x000010266c627981 */ /* 0x000f64000c1e1100 */
[----:B-----5:R-:W-:-:S05]  /*2ab0*/  PRMT R56, R98, 0x8880, RZ ;  /* 0x0000888062387816 */ /* 0x020fca00000000ff */
[----:B------:R-:W-:-:S07]  /*2ac0*/  IMAD R23, R56, R91, RZ ;  /* 0x0000005b38177224 */ /* 0x000fce00078e02ff */
.L_x_56:
[----:B------:R-:W-:Y:S05]  /*2ad0*/  BSYNC B1 ;  /* 0x0000000000017941 */ /* 0x000fea0003800000 */
.L_x_55:
        /* <DEDUP_REMOVED lines=11> */
.L_x_58:
[----:B------:R-:W-:Y:S05]  /*2b90*/  BSYNC B1 ;  /* 0x0000000000017941 */ /* 0x000fea0003800000 */
.L_x_57:
[----:B------:R-:W-:Y:S01]  /*2ba0*/  @!P4 IMAD R67, R67, R90, R23 ;  /* 0x0000005a4343c224 */ /* 0x000fe200078e0217 */
[----:B------:R-:W-:Y:S04]  /*2bb0*/  BSSY B1, `(.L_x_59) ;  /* 0x0000006000017945 */ /* 0x000fe80003800000 */
[----:B------:R0:W-:Y:S01]  /*2bc0*/  @!P4 STG.E.U8 desc[UR38][R4.64+0x11], R67 ;  /* 0x000011430400c986 */ /* 0x0001e2000c101126 */
[----:B------:R-:W-:Y:S05]  /*2bd0*/  @P3 BRA `(.L_x_60) ;  /* 0x00000000000c3947 */ /* 0x000fea0003800000 */
[----:B------:R-:W5:Y:S02]  /*2be0*/  LDG.E.U8 R98, desc[UR38][R104.64+0x18] ;  /* 0x0000182668627981 */ /* 0x000f64000c1e1100 */
[----:B-----5:R-:W-:-:S05]  /*2bf0*/  PRMT R56, R98, 0x8880, RZ ;  /* 0x0000888062387816 */ /* 0x020fca00000000ff */
[----:B------:R-:W-:-:S07]  /*2c00*/  IMAD R23, R56, R91, RZ ;  /* 0x0000005b38177224 */ /* 0x000fce00078e02ff */
.L_x_60:
[----:B------:R-:W-:Y:S05]  /*2c10*/  BSYNC B1 ;  /* 0x0000000000017941 */ /* 0x000fea0003800000 */
.L_x_59:
[----:B--2---:R-:W-:Y:S01]  /*2c20*/  @!P3 IMAD R57, R68, R90, R23 ;  /* 0x0000005a4439b224 */ /* 0x004fe200078e0217 */
[----:B------:R-:W-:Y:S04]  /*2c30*/  BSSY B1, `(.L_x_61) ;  /* 0x0000006000017945 */ /* 0x000fe80003800000 */
[----:B------:R2:W-:Y:S01]  /*2c40*/  @!P3 STG.E.U8 desc[UR38][R14.64+0x18], R57 ;  /* 0x000018390e00b986 */ /* 0x0005e2000c101126 */
[----:B------:R-:W-:Y:S05]  /*2c50*/  @P5 BRA `(.L_x_62) ;  /* 0x00000000000c5947 */ /* 0x000fea0003800000 */
[----:B------:R-:W5:Y:S02]  /*2c60*/  LDG.E.U8 R98, desc[UR38][R104.64+0x19] ;  /* 0x0000192668627981 */ /* 0x000f64000c1e1100 */
[----:B-----5:R-:W-:-:S05]  /*2c70*/  PRMT R56, R98, 0x8880, RZ ;  /* 0x0000888062387816 */ /* 0x020fca00000000ff */
[----:B------:R-:W-:-:S07]  /*2c80*/  IMAD R23, R56, R91, RZ ;  /* 0x0000005b38177224 */ /* 0x000fce00078e02ff */
.L_x_62:
[----:B------:R-:W-:Y:S05]  /*2c90*/  BSYNC B1 ;  /* 0x0000000000017941 */ /* 0x000fea0003800000 */
.L_x_61:
[----:B------:R-:W-:Y:S01]  /*2ca0*/  @!P5 IMAD R69, R69, R90, R23 ;  /* 0x0000005a4545d224 */ /* 0x000fe200078e0217 */
[----:B------:R-:W-:Y:S04]  /*2cb0*/  BSSY B1, `(.L_x_63) ;  /* 0x0000006000017945 */ /* 0x000fe80003800000 */
[----:B------:R0:W-:Y:S01]  /*2cc0*/  @!P5 STG.E.U8 desc[UR38][R14.64+0x19], R69 ;  /* 0x000019450e00d986 */ /* 0x0001e2000c101126 */
[----:B------:R-:W-:Y:S05]  /*2cd0*/  @P2 BRA `(.L_x_64) ;  /* 0x00000000000c2947 */ /* 0x000fea0003800000 */
[----:B------:R-:W5:Y:S02]  /*2ce0*/  LDG.E.U8 R98, desc[UR38][R108.64+0x18] ;  /* 0x000018266c627981 */ /* 0x000f64000c1e1100 */
[----:B-----5:R-:W-:-:S05]  /*2cf0*/  PRMT R56, R98, 0x8880, RZ ;  /* 0x0000888062387816 */ /* 0x020fca00000000ff */
[----:B------:R-:W-:-:S07]  /*2d00*/  IMAD R23, R56, R91, RZ ;  /* 0x0000005b38177224 */ /* 0x000fce00078e02ff */
.L_x_64:
[----:B------:R-:W-:Y:S05]  /*2d10*/  BSYNC B1 ;  /* 0x0000000000017941 */ /* 0x000fea0003800000 */
.L_x_63:
        /* <DEDUP_REMOVED lines=11> */
.L_x_66:
[----:B------:R-:W-:Y:S05]  /*2dd0*/  BSYNC B1 ;  /* 0x0000000000017941 */ /* 0x000fea0003800000 */
.L_x_65:
[----:B------:R-:W-:Y:S01]  /*2de0*/  @!P4 IMAD R71, R71, R90, R23 ;  /* 0x0000005a4747c224 */ /* 0x000fe200078e0217 */
[----:B------:R-:W-:Y:S04]  /*2df0*/  BSSY B1, `(.L_x_67) ;  /* 0x0000006000017945 */ /* 0x000fe80003800000 */
[----:B------:R0:W-:Y:S01]  /*2e00*/  @!P4 STG.E.U8 desc[UR38][R4.64+0x19], R71 ;  /* 0x000019470400c986 */ /* 0x0001e2000c101126 */
[----:B------:R-:W-:Y:S05]  /*2e10*/  @P3 BRA `(.L_x_68) ;  /* 0x00000000000c3947 */ /* 0x000fea0003800000 */
[----:B------:R-:W5:Y:S02]  /*2e20*/  LDG.E.U8 R98, desc[UR38][R104.64+0x20] ;  /* 0x0000202668627981 */ /* 0x000f64000c1e1100 */
[----:B-----5:R-:W-:-:S05]  /*2e30*/  PRMT R56, R98, 0x8880, RZ ;  /* 0x0000888062387816 */ /* 0x020fca00000000ff */
[----:B------:R-:W-:-:S07]  /*2e40*/  IMAD R23, R56, R91, RZ ;  /* 0x0000005b38177224 */ /* 0x000fce00078e02ff */
.L_x_68:
[----:B------:R-:W-:Y:S05]  /*2e50*/  BSYNC B1 ;  /* 0x0000000000017941 */ /* 0x000fea0003800000 */
.L_x_67:
[----:B--2---:R-:W-:Y:S01]  /*2e60*/  @!P3 IMAD R57, R72, R90, R23 ;  /* 0x0000005a4839b224 */ /* 0x004fe200078e0217 */
[----:B------:R-:W-:Y:S04]  /*2e70*/  BSSY B1, `(.L_x_69) ;  /* 0x0000006000017945 */ /* 0x000fe80003800000 */
[----:B------:R2:W-:Y:S01]  /*2e80*/  @!P3 STG.E.U8 desc[UR38][R14.64+0x20], R57 ;  /* 0x000020390e00b986 */ /* 0x0005e2000c101126 */
[----:B------:R-:W-:Y:S05]  /*2e90*/  @P5 BRA `(.L_x_70) ;  /* 0x00000000000c5947 */ /* 0x000fea0003800000 */
[----:B------:R-:W5:Y:S02]  /*2ea0*/  LDG.E.U8 R98, desc[UR38][R104.64+0x21] ;  /* 0x0000212668627981 */ /* 0x000f64000c1e1100 */
[----:B-----5:R-:W-:-:S05]  /*2eb0*/  PRMT R56, R98, 0x8880, RZ ;  /* 0x0000888062387816 */ /* 0x020fca00000000ff */
[----:B------:R-:W-:-:S07]  /*2ec0*/  IMAD R23, R56, R91, RZ ;  /* 0x0000005b38177224 */ /* 0x000fce00078e02ff */
.L_x_70:
[----:B------:R-:W-:Y:S05]  /*2ed0*/  BSYNC B1 ;  /* 0x0000000000017941 */ /* 0x000fea0003800000 */
.L_x_69:
[----:B------:R-:W-:Y:S01]  /*2ee0*/  @!P5 IMAD R73, R73, R90, R23 ;  /* 0x0000005a4949d224 */ /* 0x000fe200078e0217 */
[----:B------:R-:W-:Y:S04]  /*2ef0*/  BSSY B1, `(.L_x_71) ;  /* 0x0000006000017945 */ /* 0x000fe80003800000 */
[----:B------:R0:W-:Y:S01]  /*2f00*/  @!P5 STG.E.U8 desc[UR38][R14.64+0x21], R73 ;  /* 0x000021490e00d986 */ /* 0x0001e2000c101126 */
[----:B------:R-:W-:Y:S05]  /*2f10*/  @P2 BRA `(.L_x_72) ;  /* 0x00000000000c2947 */ /* 0x000fea0003800000 */
[----:B------:R-:W5:Y:S02]  /*2f20*/  LDG.E.U8 R98, desc[UR38][R108.64+0x20] ;  /* 0x000020266c627981 */ /* 0x000f64000c1e1100 */
[----:B-----5:R-:W-:-:S05]  /*2f30*/  PRMT R56, R98, 0x8880, RZ ;  /* 0x0000888062387816 */ /* 0x020fca00000000ff */
[----:B------:R-:W-:-:S07]  /*2f40*/  IMAD R23, R56, R91, RZ ;  /* 0x0000005b38177224 */ /* 0x000fce00078e02ff */
.L_x_72:
[----:B------:R-:W-:Y:S05]  /*2f50*/  BSYNC B1 ;  /* 0x0000000000017941 */ /* 0x000fea0003800000 */
.L_x_71:
        /* <DEDUP_REMOVED lines=11> */
.L_x_74:
[----:B------:R-:W-:Y:S05]  /*3010*/  BSYNC B1 ;  /* 0x0000000000017941 */ /* 0x000fea0003800000 */
.L_x_73:
[----:B------:R-:W-:Y:S01]  /*3020*/  @!P4 IMAD R75, R75, R90, R23 ;  /* 0x0000005a4b4bc224 */ /* 0x000fe200078e0217 */
[----:B------:R-:W-:Y:S04]  /*3030*/  BSSY B1, `(.L_x_75) ;  /* 0x0000006000017945 */ /* 0x000fe80003800000 */
[----:B------:R0:W-:Y:S01]  /*3040*/  @!P4 STG.E.U8 desc[UR38][R4.64+0x21], R75 ;  /* 0x0000214b0400c986 */ /* 0x0001e2000c101126 */
[----:B------:R-:W-:Y:S05]  /*3050*/  @P3 BRA `(.L_x_76) ;  /* 0x00000000000c3947 */ /* 0x000fea0003800000 */
[----:B------:R-:W5:Y:S02]  /*3060*/  LDG.E.U8 R98, desc[UR38][R104.64+0x28] ;  /* 0x0000282668627981 */ /* 0x000f64000c1e1100 */
[----:B-----5:R-:W-:-:S05]  /*3070*/  PRMT R56, R98, 0x8880, RZ ;  /* 0x0000888062387816 */ /* 0x020fca00000000ff */
[----:B------:R-:W-:-:S07]  /*3080*/  IMAD R23, R56, R91, RZ ;  /* 0x0000005b38177224 */ /* 0x000fce00078e02ff */
.L_x_76:
[----:B------:R-:W-:Y:S05]  /*3090*/  BSYNC B1 ;  /* 0x0000000000017941 */ /* 0x000fea0003800000 */
.L_x_75:
[----:B--2---:R-:W-:Y:S01]  /*30a0*/  @!P3 IMAD R57, R76, R90, R23 ;  /* 0x0000005a4c39b224 */ /* 0x004fe200078e0217 */
[----:B------:R-:W-:Y:S04]  /*30b0*/  BSSY B1, `(.L_x_77) ;  /* 0x0000006000017945 */ /* 0x000fe80003800000 */
[----:B------:R2:W-:Y:S01]  /*30c0*/  @!P3 STG.E.U8 desc[UR38][R14.64+0x28], R57 ;  /* 0x000028390e00b986 */ /* 0x0005e2000c101126 */
[----:B------:R-:W-:Y:S05]  /*30d0*/  @P5 BRA `(.L_x_78) ;  /* 0x00000000000c5947 */ /* 0x000fea0003800000 */
[----:B------:R-:W5:Y:S02]  /*30e0*/  LDG.E.U8 R98, desc[UR38][R104.64+0x29] ;  /* 0x0000292668627981 */ /* 0x000f64000c1e1100 */
[----:B-----5:R-:W-:-:S05]  /*30f0*/  PRMT R56, R98, 0x8880, RZ ;  /* 0x0000888062387816 */ /* 0x020fca00000000ff */
[----:B------:R-:W-:-:S07]  /*3100*/  IMAD R23, R56, R91, RZ ;  /* 0x0000005b38177224 */ /* 0x000fce00078e02ff */
.L_x_78:
[----:B------:R-:W-:Y:S05]  /*3110*/  BSYNC B1 ;  /* 0x0000000000017941 */ /* 0x000fea0003800000 */
.L_x_77:
[----:B------:R-:W-:Y:S01]  /*3120*/  @!P5 IMAD R77, R77, R90, R23 ;  /* 0x0000005a4d4dd224 */ /* 0x000fe200078e0217 */
[----:B------:R-:W-:Y:S04]  /*3130*/  BSSY B1, `(.L_x_79) ;  /* 0x0000006000017945 */ /* 0x000fe80003800000 */
[----:B------:R0:W-:Y:S01]  /*3140*/  @!P5 STG.E.U8 desc[UR38][R14.64+0x29], R77 ;  /* 0x0000294d0e00d986 */ /* 0x0001e2000c101126 */
[----:B------:R-:W-:Y:S05]  /*3150*/  @P2 BRA `(.L_x_80) ;  /* 0x00000000000c2947 */ /* 0x000fea0003800000 */
[----:B------:R-:W5:Y:S02]  /*3160*/  LDG.E.U8 R98, desc[UR38][R108.64+0x28] ;  /* 0x000028266c627981 */ /* 0x000f64000c1e1100 */
[----:B-----5:R-:W-:-:S05]  /*3170*/  PRMT R56, R98, 0x8880, RZ ;  /* 0x0000888062387816 */ /* 0x020fca00000000ff */
[----:B------:R-:W-:-:S07]  /*3180*/  IMAD R23, R56, R91, RZ ;  /* 0x0000005b38177224 */ /* 0x000fce00078e02ff */
.L_x_80:
[----:B------:R-:W-:Y:S05]  /*3190*/  BSYNC B1 ;  /* 0x0000000000017941 */ /* 0x000fea0003800000 */
.L_x_79:
        /* <DEDUP_REMOVED lines=11> */
.L_x_82:
[----:B------:R-:W-:Y:S05]  /*3250*/  BSYNC B1 ;  /* 0x0000000000017941 */ /* 0x000fea0003800000 */
.L_x_81:
[----:B------:R-:W-:Y:S01]  /*3260*/  @!P4 IMAD R79, R79, R90, R23 ;  /* 0x0000005a4f4fc224 */ /* 0x000fe200078e0217 */
[----:B------:R-:W-:Y:S04]  /*3270*/  BSSY B1, `(.L_x_83) ;  /* 0x0000006000017945 */ /* 0x000fe80003800000 */
[----:B------:R0:W-:Y:S01]  /*3280*/  @!P4 STG.E.U8 desc[UR38][R4.64+0x29], R79 ;  /* 0x0000294f0400c986 */ /* 0x0001e2000c101126 */
[----:B------:R-:W-:Y:S05]  /*3290*/  @P3 BRA `(.L_x_84) ;  /* 0x00000000000c3947 */ /* 0x000fea0003800000 */
[----:B------:R-:W5:Y:S02]  /*32a0*/  LDG.E.U8 R98, desc[UR38][R104.64+0x30] ;  /* 0x0000302668627981 */ /* 0x000f64000c1e1100 */
[----:B-----5:R-:W-:-:S05]  /*32b0*/  PRMT R56, R98, 0x8880, RZ ;  /* 0x0000888062387816 */ /* 0x020fca00000000ff */
[----:B------:R-:W-:-:S07]  /*32c0*/  IMAD R23, R56, R91, RZ ;  /* 0x0000005b38177224 */ /* 0x000fce00078e02ff */
.L_x_84:
[----:B------:R-:W-:Y:S05]  /*32d0*/  BSYNC B1 ;  /* 0x0000000000017941 */ /* 0x000fea0003800000 */
.L_x_83:
[----:B--2---:R-:W-:Y:S01]  /*32e0*/  @!P3 IMAD R57, R80, R90, R23 ;  /* 0x0000005a5039b224 */ /* 0x004fe200078e0217 */
[----:B------:R-:W-:Y:S04]  /*32f0*/  BSSY B1, `(.L_x_85) ;  /* 0x0000006000017945 */ /* 0x000fe80003800000 */
[----:B------:R2:W-:Y:S01]  /*3300*/  @!P3 STG.E.U8 desc[UR38][R14.64+0x30], R57 ;  /* 0x000030390e00b986 */ /* 0x0005e2000c101126 */
[----:B------:R-:W-:Y:S05]  /*3310*/  @P5 BRA `(.L_x_86) ;  /* 0x00000000000c5947 */ /* 0x000fea0003800000 */
[----:B------:R-:W5:Y:S02]  /*3320*/  LDG.E.U8 R98, desc[UR38][R104.64+0x31] ;  /* 0x0000312668627981 */ /* 0x000f64000c1e1100 */
[----:B-----5:R-:W-:-:S05]  /*3330*/  PRMT R56, R98, 0x8880, RZ ;  /* 0x0000888062387816 */ /* 0x020fca00000000ff */
[----:B------:R-:W-:-:S07]  /*3340*/  IMAD R23, R56, R91, RZ ;  /* 0x0000005b38177224 */ /* 0x000fce00078e02ff */
.L_x_86:
[----:B------:R-:W-:Y:S05]  /*3350*/  BSYNC B1 ;  /* 0x0000000000017941 */ /* 0x000fea0003800000 */
.L_x_85:
[----:B------:R-:W-:Y:S01]  /*3360*/  @!P5 IMAD R81, R81, R90, R23 ;  /* 0x0000005a5151d224 */ /* 0x000fe200078e0217 */
[----:B------:R-:W-:Y:S04]  /*3370*/  BSSY B1, `(.L_x_87) ;  /* 0x0000006000017945 */ /* 0x000fe80003800000 */
[----:B------:R0:W-:Y:S01]  /*3380*/  @!P5 STG.E.U8 desc[UR38][R14.64+0x31], R81 ;  /* 0x000031510e00d986 */ /* 0x0001e2000c101126 */
[----:B------:R-:W-:Y:S05]  /*3390*/  @P2 BRA `(.L_x_88) ;  /* 0x00000000000c2947 */ /* 0x000fea0003800000 */
[----:B------:R-:W5:Y:S02]  /*33a0*/  LDG.E.U8 R98, desc[UR38][R108.64+0x30] ;  /* 0x000030266c627981 */ /* 0x000f64000c1e1100 */
[----:B-----5:R-:W-:-:S05]  /*33b0*/  PRMT R56, R98, 0x8880, RZ ;  /* 0x0000888062387816 */ /* 0x020fca00000000ff */
[----:B------:R-:W-:-:S07]  /*33c0*/  IMAD R23, R56, R91, RZ ;  /* 0x0000005b38177224 */ /* 0x000fce00078e02ff */
.L_x_88:
[----:B------:R-:W-:Y:S05]  /*33d0*/  BSYNC B1 ;  /* 0x0000000000017941 */ /* 0x000fea0003800000 */
.L_x_87:
[C---:B------:R-:W-:Y:S01]  /*33e0*/  ISETP.LT.OR P4, PT, R3.reuse, 0x32, !P1 ;  /* 0x000000320300780c */ /* 0x040fe20004f81670 */
[----:B--2---:R-:W-:Y:S01]  /*33f0*/  @!P2 IMAD R57, R82, R90, R23 ;  /* 0x0000005a5239a224 */ /* 0x004fe200078e0217 */
[----:B------:R-:W-:Y:S01]  /*3400*/  BSSY B1, `(.L_x_89) ;  /* 0x000000b000017945 */ /* 0x000fe20003800000 */
[C---:B------:R-:W-:Y:S02]  /*3410*/  ISETP.LT.OR P3, PT, R3.reuse, 0x39, !P0 ;  /* 0x000000390300780c */ /* 0x040fe40004761670 */
[----:B---3--:R-:W-:Y:S01]  /*3420*/  IADD3 R59, P5, R10, 0x80, RZ ;  /* 0x000000800a3b7810 */ /* 0x008fe20007fbe0ff */
[----:B------:R2:W-:Y:S01]  /*3430*/  @!P2 STG.E.U8 desc[UR38][R4.64+0x30], R57 ;  /* 0x000030390400a986 */ /* 0x0005e2000c101126 */
[C---:B------:R-:W-:Y:S02]  /*3440*/  ISETP.LT.OR P2, PT, R3.reuse, 0x39, !P1 ;  /* 0x000000390300780c */ /* 0x040fe40004f41670 */
[C---:B------:R-:W-:Y:S02]  /*3450*/  ISETP.LT.OR P0, PT, R3.reuse, 0x3a, !P0 ;  /* 0x0000003a0300780c */ /* 0x040fe40004701670 */
[----:B------:R-:W-:-:S02]  /*3460*/  ISETP.LT.OR P1, PT, R3, 0x3a, !P1 ;  /* 0x0000003a0300780c */ /* 0x000fc40004f21670 */
[----:B------:R-:W-:Y:S11]  /*3470*/  @P4 BRA `(.L_x_90) ;  /* 0x00000000000c4947 */ /* 0x000ff60003800000 */
[----:B------:R-:W3:Y:S02]  /*3480*/  LDG.E.U8 R98, desc[UR38][R108.64+0x31] ;  /* 0x000031266c627981 */ /* 0x000ee4000c1e1100 */
[----:B---3--:R-:W-:-:S05]  /*3490*/  PRMT R56, R98, 0x8880, RZ ;  /* 0x0000888062387816 */ /* 0x008fca00000000ff */
[----:B------:R-:W-:-:S07]  /*34a0*/  IMAD R23, R56, R91, RZ ;  /* 0x0000005b38177224 */ /* 0x000fce00078e02ff */
.L_x_90:
[----:B------:R-:W-:Y:S05]  /*34b0*/  BSYNC B1 ;  /* 0x0000000000017941 */ /* 0x000fea0003800000 */
.L_x_89:
[----:B------:R-:W-:Y:S01]  /*34c0*/  @!P4 IMAD R83, R83, R90, R23 ;  /* 0x0000005a5353c224 */ /* 0x000fe200078e0217 */
[----:B------:R-:W-:Y:S04]  /*34d0*/  BSSY B1, `(.L_x_91) ;  /* 0x0000006000017945 */ /* 0x000fe80003800000 */
[----:B------:R3:W-:Y:S01]  /*34e0*/  @!P4 STG.E.U8 desc[UR38][R4.64+0x31], R83 ;  /* 0x000031530400c986 */ /* 0x0007e2000c101126 */
[----:B------:R-:W-:Y:S05]  /*34f0*/  @P3 BRA `(.L_x_92) ;  /* 0x00000000000c3947 */ /* 0x000fea0003800000 */
[----:B------:R-:W5:Y:S02]  /*3500*/  LDG.E.U8 R98, desc[UR38][R104.64+0x38] ;  /* 0x0000382668627981 */ /* 0x000f64000c1e1100 */
[----:B-----5:R-:W-:-:S05]  /*3510*/  PRMT R56, R98, 0x8880, RZ ;  /* 0x0000888062387816 */ /* 0x020fca00000000ff */
[----:B------:R-:W-:-:S07]  /*3520*/  IMAD R23, R56, R91, RZ ;  /* 0x0000005b38177224 */ /* 0x000fce00078e02ff */
.L_x_92:
[----:B------:R-:W-:Y:S05]  /*3530*/  BSYNC B1 ;  /* 0x0000000000017941 */ /* 0x000fea0003800000 */
.L_x_91:
[----:B--2---:R-:W-:Y:S01]  /*3540*/  @!P3 IMAD R57, R84, R90, R23 ;  /* 0x0000005a5439b224 */ /* 0x004fe200078e0217 */
[----:B------:R-:W-:Y:S01]  /*3550*/  BSSY B1, `(.L_x_93) ;  /* 0x0000007000017945 */ /* 0x000fe20003800000 */
[----:B------:R-:W-:-:S03]  /*3560*/  IMAD.X R11, RZ, RZ, R11, P5 ;  /* 0x000000ffff0b7224 */ /* 0x000fc600028e060b */
[----:B------:R2:W-:Y:S01]  /*3570*/  @!P3 STG.E.U8 desc[UR38][R14.64+0x38], R57 ;  /* 0x000038390e00b986 */ /* 0x0005e2000c101126 */
[----:B------:R-:W-:Y:S05]  /*3580*/  @P0 BRA `(.L_x_94) ;  /* 0x00000000000c0947 */ /* 0x000fea0003800000 */
[----:B------:R-:W5:Y:S02]  /*3590*/  LDG.E.U8 R98, desc[UR38][R104.64+0x39] ;  /* 0x0000392668627981 */ /* 0x000f64000c1e1100 */
[----:B-----5:R-:W-:-:S05]  /*35a0*/  PRMT R10, R98, 0x8880, RZ ;  /* 0x00008880620a7816 */ /* 0x020fca00000000ff */
[----:B------:R-:W-:-:S07]  /*35b0*/  IMAD R23, R10, R91, RZ ;  /* 0x0000005b0a177224 */ /* 0x000fce00078e02ff */
.L_x_94:
[----:B------:R-:W-:Y:S05]  /*35c0*/  BSYNC B1 ;  /* 0x0000000000017941 */ /* 0x000fea0003800000 */
.L_x_93:
[----:B------:R-:W-:Y:S01]  /*35d0*/  @!P0 IMAD R85, R85, R90, R23 ;  /* 0x0000005a55558224 */ /* 0x000fe200078e0217 */
[----:B------:R-:W-:Y:S01]  /*35e0*/  BSSY B1, `(.L_x_95) ;  /* 0x0000007000017945 */ /* 0x000fe20003800000 */
[----:B------:R-:W-:-:S03]  /*35f0*/  IMAD R56, R11, R102, RZ ;  /* 0x000000660b387224 */ /* 0x000fc600078e02ff */
[----:B------:R0:W-:Y:S01]  /*3600*/  @!P0 STG.E.U8 desc[UR38][R14.64+0x39], R85 ;  /* 0x000039550e008986 */ /* 0x0001e2000c101126 */
[----:B------:R-:W-:Y:S05]  /*3610*/  @P2 BRA `(.L_x_96) ;  /* 0x00000000000c2947 */ /* 0x000fea0003800000 */
[----:B------:R-:W5:Y:S02]  /*3620*/  LDG.E.U8 R98, desc[UR38][R108.64+0x38] ;  /* 0x000038266c627981 */ /* 0x000f64000c1e1100 */
[----:B-----5:R-:W-:-:S05]  /*3630*/  PRMT R10, R98, 0x8880, RZ ;  /* 0x00008880620a7816 */ /* 0x020fca00000000ff */
[----:B------:R-:W-:-:S07]  /*3640*/  IMAD R23, R10, R91, RZ ;  /* 0x0000005b0a177224 */ /* 0x000fce00078e02ff */
.L_x_96:
[----:B------:R-:W-:Y:S05]  /*3650*/  BSYNC B1 ;  /* 0x0000000000017941 */ /* 0x000fea0003800000 */
.L_x_95:
[----:B------:R-:W-:Y:S01]  /*3660*/  @!P2 IMAD R11, R86, R90, R23 ;  /* 0x0000005a560ba224 */ /* 0x000fe200078e0217 */
[----:B------:R-:W-:Y:S01]  /*3670*/  BSSY B1, `(.L_x_97) ;  /* 0x0000009000017945 */ /* 0x000fe20003800000 */
[C---:B012-4-:R-:W-:Y:S02]  /*3680*/  IMAD R15, R59.reuse, R103, R56 ;  /* 0x000000673b0f7224 */ /* 0x057fe400078e0238 */
[CC--:B------:R-:W-:Y:S01]  /*3690*/  IMAD.WIDE.U32 R106, R59.reuse, R102.reuse, R106 ;  /* 0x000000663b6a7225 */ /* 0x0c0fe200078e006a */
[----:B------:R0:W-:Y:S03]  /*36a0*/  @!P2 STG.E.U8 desc[UR38][R4.64+0x38], R11 ;  /* 0x0000380b0400a986 */ /* 0x0001e6000c101126 */
[----:B------:R-:W-:Y:S01]  /*36b0*/  IMAD.WIDE.U32 R102, R59, R102, R100 ;  /* 0x000000663b667225 */ /* 0x000fe200078e0064 */
[----:B------:R-:W-:Y:S06]  /*36c0*/  @P1 BRA `(.L_x_98) ;  /* 0x00000000000c1947 */ /* 0x000fec0003800000 */
[----:B------:R-:W2:Y:S02]  /*36d0*/  LDG.E.U8 R98, desc[UR38][R108.64+0x39] ;  /* 0x000039266c627981 */ /* 0x000ea4000c1e1100 */
[----:B--2---:R-:W-:-:S05]  /*36e0*/  PRMT R10, R98, 0x8880, RZ ;  /* 0x00008880620a7816 */ /* 0x004fca00000000ff */
[----:B------:R-:W-:-:S07]  /*36f0*/  IMAD R23, R10, R91, RZ ;  /* 0x0000005b0a177224 */ /* 0x000fce00078e02ff */
.L_x_98:
[----:B------:R-:W-:Y:S05]  /*3700*/  BSYNC B1 ;  /* 0x0000000000017941 */ /* 0x000fea0003800000 */
.L_x_97:
[----:B------:R-:W-:Y:S01]  /*3710*/  @!P1 IMAD R87, R87, R90, R23 ;  /* 0x0000005a57579224 */ /* 0x000fe200078e0217 */
[----:B------:R-:W-:Y:S01]  /*3720*/  ISETP.GE.AND P2, PT, R99, 0x81, PT ;  /* 0x000000816300780c */ /* 0x000fe20003f46270 */
[----:B------:R-:W-:Y:S01]  /*3730*/  BSSY B1, `(.L_x_99) ;  /* 0x000000c000017945 */ /* 0x000fe20003800000 */
[----:B------:R-:W-:Y:S02]  /*3740*/  IADD3 R10, P5, R102, R12, RZ ;  /* 0x0000000c660a7210 */ /* 0x000fe40007fbe0ff */
[----:B------:R1:W-:Y:S01]  /*3750*/  @!P1 STG.E.U8 desc[UR38][R4.64+0x39], R87 ;  /* 0x0000395704009986 */ /* 0x0003e2000c101126 */
[----:B------:R-:W-:Y:S02]  /*3760*/  ISETP.LT.OR P1, PT, R3, 0x1, !P2 ;  /* 0x000000010300780c */ /* 0x000fe40005721670 */
[----:B0-----:R-:W-:Y:S02]  /*3770*/  IADD3.X R11, R13, R103, R15, P5, !PT ;  /* 0x000000670d0b7210 */ /* 0x001fe40002ffe40f */
[----:B------:R-:W-:-:S02]  /*3780*/  ISETP.GE.AND P0, PT, R99, 0x89, PT ;  /* 0x000000896300780c */ /* 0x000fc40003f06270 */
[----:B------:R-:W-:Y:S02]  /*3790*/  IADD3 R12, P4, P3, R20, R12, R106 ;  /* 0x0000000c140c7210 */ /* 0x000fe40007b9e06a */
[----:B------:R-:W-:-:S05]  /*37a0*/  ISETP.LT.OR P5, PT, R3, 0x2, !P2 ;  /* 0x000000020300780c */ /* 0x000fca00057a1670 */
[----:B-1----:R-:W-:Y:S08]  /*37b0*/  @P1 BRA `(.L_x_100) ;  /* 0x00000000000c1947 */ /* 0x002ff00003800000 */
[----:B------:R-:W3:Y:S02]  /*37c0*/  LDG.E.U8 R98, desc[UR38][R10.64] ;  /* 0x000000260a627981 */ /* 0x000ee4000c1e1100 */
[----:B---3--:R-:W-:-:S05]  /*37d0*/  PRMT R4, R98, 0x8880, RZ ;  /* 0x0000888062047816 */ /* 0x008fca00000000ff */
[----:B------:R-:W-:-:S07]  /*37e0*/  IMAD R23, R4, R91, RZ ;  /* 0x0000005b04177224 */ /* 0x000fce00078e02ff */
.L_x_100:
[----:B------:R-:W-:Y:S05]  /*37f0*/  BSYNC B1 ;  /* 0x0000000000017941 */ /* 0x000fea0003800000 */
.L_x_99:
[----:B---3--:R-:W-:Y:S01]  /*3800*/  @!P1 IMAD R5, R24, R90, R23 ;  /* 0x0000005a18059224 */ /* 0x008fe200078e0217 */
[----:B------:R-:W-:Y:S01]  /*3810*/  BSSY B1, `(.L_x_101) ;  /* 0x0000007000017945 */ /* 0x000fe20003800000 */
[----:B------:R-:W-:-:S03]  /*3820*/  IMAD.IADD R106, R15, 0x1, R107 ;  /* 0x000000010f6a7824 */ /* 0x000fc600078e026b */
[----:B------:R0:W-:Y:S01]  /*3830*/  @!P1 STG.E.U8 desc[UR38][R6.64], R5 ;  /* 0x0000000506009986 */ /* 0x0001e2000c101126 */
[----:B------:R-:W-:Y:S05]  /*3840*/  @P5 BRA `(.L_x_102) ;  /* 0x00000000000c5947 */ /* 0x000fea0003800000 */
[----:B------:R-:W2:Y:S02]  /*3850*/  LDG.E.U8 R98, desc[UR38][R10.64+0x1] ;  /* 0x000001260a627981 */ /* 0x000ea4000c1e1100 */
[----:B--2---:R-:W-:-:S05]  /*3860*/  PRMT R4, R98, 0x8880, RZ ;  /* 0x0000888062047816 */ /* 0x004fca00000000ff */
[----:B------:R-:W-:-:S07]  /*3870*/  IMAD R23, R4, R91, RZ ;  /* 0x0000005b04177224 */ /* 0x000fce00078e02ff */
.L_x_102:
[----:B------:R-:W-:Y:S05]  /*3880*/  BSYNC B1 ;  /* 0x0000000000017941 */ /* 0x000fea0003800000 */
.L_x_101:
[----:B------:R-:W-:Y:S01]  /*3890*/  ISETP.LT.OR P1, PT, R3, 0x1, !P0 ;  /* 0x000000010300780c */ /* 0x000fe20004721670 */
[----:B------:R-:W-:Y:S01]  /*38a0*/  @!P5 IMAD R25, R25, R90, R23 ;  /* 0x0000005a1919d224 */ /* 0x000fe200078e0217 */
[----:B------:R-:W-:Y:S01]  /*38b0*/  BSSY B1, `(.L_x_103) ;  /* 0x000000a000017945 */ /* 0x000fe20003800000 */
[----:B------:R-:W-:Y:S02]  /*38c0*/  IADD3.X R13, R101, R13, R106, P4, P3 ;  /* 0x0000000d650d7210 */ /* 0x000fe400027e646a */
[C---:B------:R-:W-:Y:S01]  /*38d0*/  ISETP.LT.OR P4, PT, R3.reuse, 0x2, !P0 ;  /* 0x000000020300780c */ /* 0x040fe20004781670 */
[----:B------:R1:W-:Y:S01]  /*38e0*/  @!P5 STG.E.U8 desc[UR38][R6.64+0x1], R25 ;  /* 0x000001190600d986 */ /* 0x0003e2000c101126 */
[C---:B------:R-:W-:Y:S02]  /*38f0*/  ISETP.LT.OR P5, PT, R3.reuse, 0x9, !P2 ;  /* 0x000000090300780c */ /* 0x040fe400057a1670 */
[----:B------:R-:W-:-:S04]  /*3900*/  ISETP.LT.OR P3, PT, R3, 0xa, !P2 ;  /* 0x0000000a0300780c */ /* 0x000fc80005761670 */
[----:B------:R-:W-:Y:S09]  /*3910*/  @P1 BRA `(.L_x_104) ;  /* 0x00000000000c1947 */ /* 0x000ff20003800000 */
[----:B------:R-:W2:Y:S02]  /*3920*/  LDG.E.U8 R98, desc[UR38][R12.64] ;  /* 0x000000260c627981 */ /* 0x000ea4000c1e1100 */
[----:B--2---:R-:W-:-:S05]  /*3930*/  PRMT R4, R98, 0x8880, RZ ;  /* 0x0000888062047816 */ /* 0x004fca00000000ff */
[----:B------:R-:W-:-:S07]  /*3940*/  IMAD R23, R4, R91, RZ ;  /* 0x0000005b04177224 */ /* 0x000fce00078e02ff */
.L_x_104:
[----:B------:R-:W-:Y:S05]  /*3950*/  BSYNC B1 ;  /* 0x0000000000017941 */ /* 0x000fea0003800000 */
.L_x_103:
[----:B0-----:R-:W-:Y:S01]  /*3960*/  @!P1 IMAD R5, R26, R90, R23 ;  /* 0x0000005a1a059224 */ /* 0x001fe200078e0217 */
[----:B------:R-:W-:Y:S04]  /*3970*/  BSSY B1, `(.L_x_105) ;  /* 0x0000006000017945 */ /* 0x000fe80003800000 */
[----:B------:R0:W-:Y:S01]  /*3980*/  @!P1 STG.E.U8 desc[UR38][R8.64], R5 ;  /* 0x0000000508009986 */ /* 0x0001e2000c101126 */
[----:B------:R-:W-:Y:S05]  /*3990*/  @P4 BRA `(.L_x_106) ;  /* 0x00000000000c4947 */ /* 0x000fea0003800000 */
[----:B------:R-:W2:Y:S02]  /*39a0*/  LDG.E.U8 R98, desc[UR38][R12.64+0x1] ;  /* 0x000001260c627981 */ /* 0x000ea4000c1e1100 */
[----:B--2---:R-:W-:-:S05]  /*39b0*/  PRMT R4, R98, 0x8880, RZ ;  /* 0x0000888062047816 */ /* 0x004fca00000000ff */
[----:B------:R-:W-:-:S07]  /*39c0*/  IMAD R23, R4, R91, RZ ;  /* 0x0000005b04177224 */ /* 0x000fce00078e02ff */
.L_x_106:
[----:B------:R-:W-:Y:S05]  /*39d0*/  BSYNC B1 ;  /* 0x0000000000017941 */ /* 0x000fea0003800000 */
.L_x_105:
[----:B------:R-:W-:Y:S01]  /*39e0*/  @!P4 IMAD R27, R27, R90, R23 ;  /* 0x0000005a1b1bc224 */ /* 0x000fe200078e0217 */
[----:B------:R-:W-:Y:S04]  /*39f0*/  BSSY B1, `(.L_x_107) ;  /* 0x0000006000017945 */ /* 0x000fe80003800000 */
[----:B------:R2:W-:Y:S01]  /*3a00*/  @!P4 STG.E.U8 desc[UR38][R8.64+0x1], R27 ;  /* 0x0000011b0800c986 */ /* 0x0005e2000c101126 */
[----:B------:R-:W-:Y:S05]  /*3a10*/  @P5 BRA `(.L_x_108) ;  /* 0x00000000000c5947 */ /* 0x000fea0003800000 */
[----:B------:R-:W3:Y:S02]  /*3a20*/  LDG.E.U8 R98, desc[UR38][R10.64+0x8] ;  /* 0x000008260a627981 */ /* 0x000ee4000c1e1100 */
[----:B---3--:R-:W-:-:S05]  /*3a30*/  PRMT R4, R98, 0x8880, RZ ;  /* 0x0000888062047816 */ /* 0x008fca00000000ff */
[----:B------:R-:W-:-:S07]  /*3a40*/  IMAD R23, R4, R91, RZ ;  /* 0x0000005b04177224 */ /* 0x000fce00078e02ff */
.L_x_108:
[----:B------:R-:W-:Y:S05]  /*3a50*/  BSYNC B1 ;  /* 0x0000000000017941 */ /* 0x000fea0003800000 */
.L_x_107:
[----:B0-----:R-:W-:Y:S01]  /*3a60*/  @!P5 IMAD R5, R28, R90, R23 ;  /* 0x0000005a1c05d224 */ /* 0x001fe200078e0217 */
[----:B------:R-:W-:Y:S04]  /*3a70*/  BSSY B1, `(.L_x_109) ;  /* 0x0000006000017945 */ /* 0x000fe80003800000 */
[----:B------:R0:W-:Y:S01]  /*3a80*/  @!P5 STG.E.U8 desc[UR38][R6.64+0x8], R5 ;  /* 0x000008050600d986 */ /* 0x0001e2000c101126 */
[----:B------:R-:W-:Y:S05]  /*3a90*/  @P3 BRA `(.L_x_110) ;  /* 0x00000000000c3947 */ /* 0x000fea0003800000 */
[----:B------:R-:W3:Y:S02]  /*3aa0*/  LDG.E.U8 R98, desc[UR38][R10.64+0x9] ;  /* 0x000009260a627981 */ /* 0x000ee4000c1e1100 */
[----:B---3--:R-:W-:-:S05]  /*3ab0*/  PRMT R4, R98, 0x8880, RZ ;  /* 0x0000888062047816 */ /* 0x008fca00000000ff */
[----:B------:R-:W-:-:S07]  /*3ac0*/  IMAD R23, R4, R91, RZ ;  /* 0x0000005b04177224 */ /* 0x000fce00078e02ff */
.L_x_110:
[----:B------:R-:W-:Y:S05]  /*3ad0*/  BSYNC B1 ;  /* 0x0000000000017941 */ /* 0x000fea0003800000 */
.L_x_109:
[----:B------:R-:W-:Y:S01]  /*3ae0*/  ISETP.LT.OR P5, PT, R3, 0x9, !P0 ;  /* 0x000000090300780c */ /* 0x000fe200047a1670 */
[----:B------:R-:W-:Y:S01]  /*3af0*/  @!P3 IMAD R29, R29, R90, R23 ;  /* 0x0000005a1d1db224 */ /* 0x000fe200078e0217 */
[----:B------:R-:W-:Y:S01]  /*3b00*/  BSSY B1, `(.L_x_111) ;  /* 0x0000009000017945 */ /* 0x000fe20003800000 */
[C---:B------:R-:W-:Y:S02]  /*3b10*/  ISETP.LT.OR P4, PT, R3.reuse, 0xa, !P0 ;  /* 0x0000000a0300780c */ /* 0x040fe40004781670 */
[C---:B------:R-:W-:Y:S01]  /*3b20*/  ISETP.LT.OR P1, PT, R3.reuse, 0x12, !P2 ;  /* 0x000000120300780c */ /* 0x040fe20005721670 */
[----:B------:R3:W-:Y:S01]  /*3b30*/  @!P3 STG.E.U8 desc[UR38][R6.64+0x9], R29 ;  /* 0x0000091d0600b986 */ /* 0x0007e2000c101126 */
[----:B------:R-:W-:-:S06]  /*3b40*/  ISETP.LT.OR P3, PT, R3, 0x11, !P2 ;  /* 0x000000110300780c */ /* 0x000fcc0005761670 */
[----:B------:R-:W-:Y:S07]  /*3b50*/  @P5 BRA `(.L_x_112) ;  /* 0x00000000000c5947 */ /* 0x000fee0003800000 */
[----:B------:R-:W4:Y:S02]  /*3b60*/  LDG.E.U8 R98, desc[UR38][R12.64+0x8] ;  /* 0x000008260c627981 */ /* 0x000f24000c1e1100 */
[----:B----4-:R-:W-:-:S05]  /*3b70*/  PRMT R4, R98, 0x8880, RZ ;  /* 0x0000888062047816 */ /* 0x010fca00000000ff */
[----:B------:R-:W-:-:S07]  /*3b80*/  IMAD R23, R4, R91, RZ ;  /* 0x0000005b04177224 */ /* 0x000fce00078e02ff */
.L_x_112:
[----:B------:R-:W-:Y:S05]  /*3b90*/  BSYNC B1 ;  /* 0x0000000000017941 */ /* 0x000fea0003800000 */
.L_x_111:
[----:B0-----:R-:W-:Y:S01]  /*3ba0*/  @!P5 IMAD R5, R30, R90, R23 ;  /* 0x0000005a1e05d224 */ /* 0x001fe200078e0217 */
[----:B------:R-:W-:Y:S04]  /*3bb0*/  BSSY B1, `(.L_x_113) ;  /* 0x0000006000017945 */ /* 0x000fe80003800000 */
[----:B------:R0:W-:Y:S01]  /*3bc0*/  @!P5 STG.E.U8 desc[UR38][R8.64+0x8], R5 ;  /* 0x000008050800d986 */ /* 0x0001e2000c101126 */
[----:B------:R-:W-:Y:S05]  /*3bd0*/  @P4 BRA `(.L_x_114) ;  /* 0x00000000000c4947 */ /* 0x000fea0003800000 */
[----:B------:R-:W4:Y:S02]  /*3be0*/  LDG.E.U8 R98, desc[UR38][R12.64+0x9] ;  /* 0x000009260c627981 */ /* 0x000f24000c1e1100 */
[----:B----4-:R-:W-:-:S05]  /*3bf0*/  PRMT R4, R98, 0x8880, RZ ;  /* 0x0000888062047816 */ /* 0x010fca00000000ff */
[----:B------:R-:W-:-:S07]  /*3c00*/  IMAD R23, R4, R91, RZ ;  /* 0x0000005b04177224 */ /* 0x000fce00078e02ff */
.L_x_114:
[----:B------:R-:W-:Y:S05]  /*3c10*/  BSYNC B1 ;  /* 0x0000000000017941 */ /* 0x000fea0003800000 */
.L_x_113:
[----:B------:R-:W-:Y:S01]  /*3c20*/  @!P4 IMAD R31, R31, R90, R23 ;  /* 0x0000005a1f1fc224 */ /* 0x000fe200078e0217 */
[----:B------:R-:W-:Y:S04]  /*3c30*/  BSSY B1, `(.L_x_115) ;  /* 0x0000006000017945 */ /* 0x000fe80003800000 */
[----:B------:R4:W-:Y:S01]  /*3c40*/  @!P4 STG.E.U8 desc[UR38][R8.64+0x9], R31 ;  /* 0x0000091f0800c986 */ /* 0x0009e2000c101126 */
[----:B------:R-:W-:Y:S05]  /*3c50*/  @P3 BRA `(.L_x_116) ;  /* 0x00000000000c3947 */ /* 0x000fea0003800000 */
[----:B------:R-:W5:Y:S02]  /*3c60*/  LDG.E.U8 R98, desc[UR38][R10.64+0x10] ;  /* 0x000010260a627981 */ /* 0x000f64000c1e1100 */
[----:B-----5:R-:W-:-:S05]  /*3c70*/  PRMT R4, R98, 0x8880, RZ ;  /* 0x0000888062047816 */ /* 0x020fca00000000ff */
[----:B------:R-:W-:-:S07]  /*3c80*/  IMAD R23, R4, R91, RZ ;  /* 0x0000005b04177224 */ /* 0x000fce00078e02ff */
.L_x_116:
[----:B------:R-:W-:Y:S05]  /*3c90*/  BSYNC B1 ;  /* 0x0000000000017941 */ /* 0x000fea0003800000 */
.L_x_115:
[----:B0-----:R-:W-:Y:S01]  /*3ca0*/  @!P3 IMAD R5, R32, R90, R23 ;  /* 0x0000005a2005b224 */ /* 0x001fe200078e0217 */
[----:B------:R-:W-:Y:S04]  /*3cb0*/  BSSY B1, `(.L_x_117) ;  /* 0x0000006000017945 */ /* 0x000fe80003800000 */
[----:B------:R0:W-:Y:S01]  /*3cc0*/  @!P3 STG.E.U8 desc[UR38][R6.64+0x10], R5 ;  /* 0x000010050600b986 */ /* 0x0001e2000c101126 */
[----:B------:R-:W-:Y:S05]  /*3cd0*/  @P1 BRA `(.L_x_118) ;  /* 0x00000000000c1947 */ /* 0x000fea0003800000 */
[----:B------:R-:W5:Y:S02]  /*3ce0*/  LDG.E.U8 R98, desc[UR38][R10.64+0x11] ;  /* 0x000011260a627981 */ /* 0x000f64000c1e1100 */
[----:B-----5:R-:W-:-:S05]  /*3cf0*/  PRMT R4, R98, 0x8880, RZ ;  /* 0x0000888062047816 */ /* 0x020fca00000000ff */
[----:B------:R-:W-:-:S07]  /*3d00*/  IMAD R23, R4, R91, RZ ;  /* 0x0000005b04177224 */ /* 0x000fce00078e02ff */
.L_x_118:
[----:B------:R-:W-:Y:S05]  /*3d10*/  BSYNC B1 ;  /* 0x0000000000017941 */ /* 0x000fea0003800000 */
.L_x_117:
        /* <DEDUP_REMOVED lines=11> */
.L_x_120:
[----:B------:R-:W-:Y:S05]  /*3dd0*/  BSYNC B1 ;  /* 0x0000000000017941 */ /* 0x000fea0003800000 */
.L_x_119:
[----:B0-----:R-:W-:Y:S01]  /*3de0*/  @!P4 IMAD R5, R34, R90, R23 ;  /* 0x0000005a2205c224 */ /* 0x001fe200078e0217 */
[----:B------:R-:W-:Y:S04]  /*3df0*/  BSSY B1, `(.L_x_121) ;  /* 0x0000006000017945 */ /* 0x000fe80003800000 */
[----:B------:R0:W-:Y:S01]  /*3e00*/  @!P4 STG.E.U8 desc[UR38][R8.64+0x10], R5 ;  /* 0x000010050800c986 */ /* 0x0001e2000c101126 */
[----:B------:R-:W-:Y:S05]  /*3e10*/  @P3 BRA `(.L_x_122) ;  /* 0x00000000000c3947 */ /* 0x000fea0003800000 */
[----:B------:R-:W5:Y:S02]  /*3e20*/  LDG.E.U8 R98, desc[UR38][R12.64+0x11] ;  /* 0x000011260c627981 */ /* 0x000f64000c1e1100 */
[----:B-----5:R-:W-:-:S05]  /*3e30*/  PRMT R4, R98, 0x8880, RZ ;  /* 0x0000888062047816 */ /* 0x020fca00000000ff */
[----:B------:R-:W-:-:S07]  /*3e40*/  IMAD R23, R4, R91, RZ ;  /* 0x0000005b04177224 */ /* 0x000fce00078e02ff */
.L_x_122:
[----:B------:R-:W-:Y:S05]  /*3e50*/  BSYNC B1 ;  /* 0x0000000000017941 */ /* 0x000fea0003800000 */
.L_x_121:
[----:B------:R-:W-:Y:S01]  /*3e60*/  @!P3 IMAD R35, R35, R90, R23 ;  /* 0x0000005a2323b224 */ /* 0x000fe200078e0217 */
[----:B------:R-:W-:Y:S04]  /*3e70*/  BSSY B1, `(.L_x_123) ;  /* 0x0000006000017945 */ /* 0x000fe80003800000 */
[----:B------:R0:W-:Y:S01]  /*3e80*/  @!P3 STG.E.U8 desc[UR38][R8.64+0x11], R35 ;  /* 0x000011230800b986 */ /* 0x0001e2000c101126 */
[----:B------:R-:W-:Y:S05]  /*3e90*/  @P5 BRA `(.L_x_124) ;  /* 0x00000000000c5947 */ /* 0x000fea0003800000 */
[----:B------:R-:W5:Y:S02]  /*3ea0*/  LDG.E.U8 R98, desc[UR38][R10.64+0x18] ;  /* 0x000018260a627981 */ /* 0x000f64000c1e1100 */
[----:B-----5:R-:W-:-:S05]  /*3eb0*/  PRMT R4, R98, 0x8880, RZ ;  /* 0x0000888062047816 */ /* 0x020fca00000000ff */
[----:B------:R-:W-:-:S07]  /*3ec0*/  IMAD R23, R4, R91, RZ ;  /* 0x0000005b04177224 */ /* 0x000fce00078e02ff */
.L_x_124:
[----:B------:R-:W-:Y:S05]  /*3ed0*/  BSYNC B1 ;  /* 0x0000000000017941 */ /* 0x000fea0003800000 */
.L_x_123:
[----:B0-----:R-:W-:Y:S01]  /*3ee0*/  @!P5 IMAD R5, R36, R90, R23 ;  /* 0x0000005a2405d224 */ /* 0x001fe200078e0217 */
[----:B------:R-:W-:Y:S04]  /*3ef0*/  BSSY B1, `(.L_x_125) ;  /* 0x0000006000017945 */ /* 0x000fe80003800000 */
[----:B------:R0:W-:Y:S01]  /*3f00*/  @!P5 STG.E.U8 desc[UR38][R6.64+0x18], R5 ;  /* 0x000018050600d986 */ /* 0x0001e2000c101126 */
[----:B------:R-:W-:Y:S05]  /*3f10*/  @P1 BRA `(.L_x_126) ;  /* 0x00000000000c1947 */ /* 0x000fea0003800000 */
[----:B------:R-:W5:Y:S02]  /*3f20*/  LDG.E.U8 R98, desc[UR38][R10.64+0x19] ;  /* 0x000019260a627981 */ /* 0x000f64000c1e1100 */
[----:B-----5:R-:W-:-:S05]  /*3f30*/  PRMT R4, R98, 0x8880, RZ ;  /* 0x0000888062047816 */ /* 0x020fca00000000ff */
[----:B------:R-:W-:-:S07]  /*3f40*/  IMAD R23, R4, R91, RZ ;  /* 0x0000005b04177224 */ /* 0x000fce00078e02ff */
.L_x_126:
[----:B------:R-:W-:Y:S05]  /*3f50*/  BSYNC B1 ;  /* 0x0000000000017941 */ /* 0x000fea0003800000 */
.L_x_125:
        /* <DEDUP_REMOVED lines=11> */
.L_x_128:
[----:B------:R-:W-:Y:S05]  /*4010*/  BSYNC B1 ;  /* 0x0000000000017941 */ /* 0x000fea0003800000 */
.L_x_127:
[----:B0-----:R-:W-:Y:S01]  /*4020*/  @!P4 IMAD R5, R38, R90, R23 ;  /* 0x0000005a2605c224 */ /* 0x001fe200078e0217 */
[----:B------:R-:W-:Y:S04]  /*4030*/  BSSY B1, `(.L_x_129) ;  /* 0x0000006000017945 */ /* 0x000fe80003800000 */
[----:B------:R0:W-:Y:S01]  /*4040*/  @!P4 STG.E.U8 desc[UR38][R8.64+0x18], R5 ;  /* 0x000018050800c986 */ /* 0x0001e2000c101126 */
[----:B------:R-:W-:Y:S05]  /*4050*/  @P3 BRA `(.L_x_130) ;  /* 0x00000000000c3947 */ /* 0x000fea0003800000 */
[----:B------:R-:W5:Y:S02]  /*4060*/  LDG.E.U8 R98, desc[UR38][R12.64+0x19] ;  /* 0x000019260c627981 */ /* 0x000f64000c1e1100 */
[----:B-----5:R-:W-:-:S05]  /*4070*/  PRMT R4, R98, 0x8880, RZ ;  /* 0x0000888062047816 */ /* 0x020fca00000000ff */
[----:B------:R-:W-:-:S07]  /*4080*/  IMAD R23, R4, R91, RZ ;  /* 0x0000005b04177224 */ /* 0x000fce00078e02ff */
.L_x_130:
[----:B------:R-:W-:Y:S05]  /*4090*/  BSYNC B1 ;  /* 0x0000000000017941 */ /* 0x000fea0003800000 */
.L_x_129:
[----:B------:R-:W-:Y:S01]  /*40a0*/  @!P3 IMAD R39, R39, R90, R23 ;  /* 0x0000005a2727b224 */ /* 0x000fe200078e0217 */
[----:B------:R-:W-:Y:S04]  /*40b0*/  BSSY B1, `(.L_x_131) ;  /* 0x0000006000017945 */ /* 0x000fe80003800000 */
[----:B------:R0:W-:Y:S01]  /*40c0*/  @!P3 STG.E.U8 desc[UR38][R8.64+0x19], R39 ;  /* 0x000019270800b986 */ /* 0x0001e2000c101126 */
[----:B------:R-:W-:Y:S05]  /*40d0*/  @P5 BRA `(.L_x_132) ;  /* 0x00000000000c5947 */ /* 0x000fea0003800000 */
[----:B------:R-:W5:Y:S02]  /*40e0*/  LDG.E.U8 R98, desc[UR38][R10.64+0x20] ;  /* 0x000020260a627981 */ /* 0x000f64000c1e1100 */
[----:B-----5:R-:W-:-:S05]  /*40f0*/  PRMT R4, R98, 0x8880, RZ ;  /* 0x0000888062047816 */ /* 0x020fca00000000ff */
[----:B------:R-:W-:-:S07]  /*4100*/  IMAD R23, R4, R91, RZ ;  /* 0x0000005b04177224 */ /* 0x000fce00078e02ff */
.L_x_132:
[----:B------:R-:W-:Y:S05]  /*4110*/  BSYNC B1 ;  /* 0x0000000000017941 */ /* 0x000fea0003800000 */
.L_x_131:
[----:B0-----:R-:W-:Y:S01]  /*4120*/  @!P5 IMAD R5, R40, R90, R23 ;  /* 0x0000005a2805d224 */ /* 0x001fe200078e0217 */
[----:B------:R-:W-:Y:S04]  /*4130*/  BSSY B1, `(.L_x_133) ;  /* 0x0000006000017945 */ /* 0x000fe80003800000 */
[----:B------:R0:W-:Y:S01]  /*4140*/  @!P5 STG.E.U8 desc[UR38][R6.64+0x20], R5 ;  /* 0x000020050600d986 */ /* 0x0001e2000c101126 */
[----:B------:R-:W-:Y:S05]  /*4150*/  @P1 BRA `(.L_x_134) ;  /* 0x00000000000c1947 */ /* 0x000fea0003800000 */
[----:B------:R-:W5:Y:S02]  /*4160*/  LDG.E.U8 R98, desc[UR38][R10.64+0x21] ;  /* 0x000021260a627981 */ /* 0x000f64000c1e1100 */
[----:B-----5:R-:W-:-:S05]  /*4170*/  PRMT R4, R98, 0x8880, RZ ;  /* 0x0000888062047816 */ /* 0x020fca00000000ff */
[----:B------:R-:W-:-:S07]  /*4180*/  IMAD R23, R4, R91, RZ ;  /* 0x0000005b04177224 */ /* 0x000fce00078e02ff */
.L_x_134:
[----:B------:R-:W-:Y:S05]  /*4190*/  BSYNC B1 ;  /* 0x0000000000017941 */ /* 0x000fea0003800000 */
.L_x_133:
        /* <DEDUP_REMOVED lines=11> */
.L_x_136:
[----:B------:R-:W-:Y:S05]  /*4250*/  BSYNC B1 ;  /* 0x0000000000017941 */ /* 0x000fea0003800000 */
.L_x_135:
[----:B0-----:R-:W-:Y:S01]  /*4260*/  @!P4 IMAD R5, R42, R90, R23 ;  /* 0x0000005a2a05c224 */ /* 0x001fe200078e0217 */
[----:B------:R-:W-:Y:S04]  /*4270*/  BSSY B1, `(.L_x_137) ;  /* 0x0000006000017945 */ /* 0x000fe80003800000 */
[----:B------:R0:W-:Y:S01]  /*4280*/  @!P4 STG.E.U8 desc[UR38][R8.64+0x20], R5 ;  /* 0x000020050800c986 */ /* 0x0001e2000c101126 */
[----:B------:R-:W-:Y:S05]  /*4290*/  @P3 BRA `(.L_x_138) ;  /* 0x00000000000c3947 */ /* 0x000fea0003800000 */
[----:B------:R-:W5:Y:S02]  /*42a0*/  LDG.E.U8 R98, desc[UR38][R12.64+0x21] ;  /* 0x000021260c627981 */ /* 0x000f64000c1e1100 */
[----:B-----5:R-:W-:-:S05]  /*42b0*/  PRMT R4, R98, 0x8880, RZ ;  /* 0x0000888062047816 */ /* 0x020fca00000000ff */
[----:B------:R-:W-:-:S07]  /*42c0*/  IMAD R23, R4, R91, RZ ;  /* 0x0000005b04177224 */ /* 0x000fce00078e02ff */
.L_x_138:
[----:B------:R-:W-:Y:S05]  /*42d0*/  BSYNC B1 ;  /* 0x0000000000017941 */ /* 0x000fea0003800000 */
.L_x_137:
[----:B------:R-:W-:Y:S01]  /*42e0*/  @!P3 IMAD R43, R43, R90, R23 ;  /* 0x0000005a2b2bb224 */ /* 0x000fe200078e0217 */
[----:B------:R-:W-:Y:S04]  /*42f0*/  BSSY B1, `(.L_x_139) ;  /* 0x0000006000017945 */ /* 0x000fe80003800000 */
[----:B------:R0:W-:Y:S01]  /*4300*/  @!P3 STG.E.U8 desc[UR38][R8.64+0x21], R43 ;  /* 0x0000212b0800b986 */ /* 0x0001e2000c101126 */
[----:B------:R-:W-:Y:S05]  /*4310*/  @P5 BRA `(.L_x_140) ;  /* 0x00000000000c5947 */ /* 0x000fea0003800000 */
[----:B------:R-:W5:Y:S02]  /*4320*/  LDG.E.U8 R98, desc[UR38][R10.64+0x28] ;  /* 0x000028260a627981 */ /* 0x000f64000c1e1100 */
[----:B-----5:R-:W-:-:S05]  /*4330*/  PRMT R4, R98, 0x8880, RZ ;  /* 0x0000888062047816 */ /* 0x020fca00000000ff */
[----:B------:R-:W-:-:S07]  /*4340*/  IMAD R23, R4, R91, RZ ;  /* 0x0000005b04177224 */ /* 0x000fce00078e02ff */
.L_x_140:
[----:B------:R-:W-:Y:S05]  /*4350*/  BSYNC B1 ;  /* 0x0000000000017941 */ /* 0x000fea0003800000 */
.L_x_139:
[----:B0-----:R-:W-:Y:S01]  /*4360*/  @!P5 IMAD R5, R44, R90, R23 ;  /* 0x0000005a2c05d224 */ /* 0x001fe200078e0217 */
[----:B------:R-:W-:Y:S04]  /*4370*/  BSSY B1, `(.L_x_141) ;  /* 0x0000006000017945 */ /* 0x000fe80003800000 */
[----:B------:R0:W-:Y:S01]  /*4380*/  @!P5 STG.E.U8 desc[UR38][R6.64+0x28], R5 ;  /* 0x000028050600d986 */ /* 0x0001e2000c101126 */
[----:B------:R-:W-:Y:S05]  /*4390*/  @P1 BRA `(.L_x_142) ;  /* 0x00000000000c1947 */ /* 0x000fea0003800000 */
[----:B------:R-:W5:Y:S02]  /*43a0*/  LDG.E.U8 R98, desc[UR38][R10.64+0x29] ;  /* 0x000029260a627981 */ /* 0x000f64000c1e1100 */
[----:B-----5:R-:W-:-:S05]  /*43b0*/  PRMT R4, R98, 0x8880, RZ ;  /* 0x0000888062047816 */ /* 0x020fca00000000ff */
[----:B------:R-:W-:-:S07]  /*43c0*/  IMAD R23, R4, R91, RZ ;  /* 0x0000005b04177224 */ /* 0x000fce00078e02ff */
.L_x_142:
[----:B------:R-:W-:Y:S05]  /*43d0*/  BSYNC B1 ;  /* 0x0000000000017941 */ /* 0x000fea0003800000 */
.L_x_141:
        /* <DEDUP_REMOVED lines=11> */
.L_x_144:
[----:B------:R-:W-:Y:S05]  /*4490*/  BSYNC B1 ;  /* 0x0000000000017941 */ /* 0x000fea0003800000 */
.L_x_143:
[----:B0-----:R-:W-:Y:S01]  /*44a0*/  @!P4 IMAD R5, R46, R90, R23 ;  /* 0x0000005a2e05c224 */ /* 0x001fe200078e0217 */
[----:B------:R-:W-:Y:S04]  /*44b0*/  BSSY B1, `(.L_x_145) ;  /* 0x0000006000017945 */ /* 0x000fe80003800000 */
[----:B------:R0:W-:Y:S01]  /*44c0*/  @!P4 STG.E.U8 desc[UR38][R8.64+0x28], R5 ;  /* 0x000028050800c986 */ /* 0x0001e2000c101126 */
[----:B------:R-:W-:Y:S05]  /*44d0*/  @P3 BRA `(.L_x_146) ;  /* 0x00000000000c3947 */ /* 0x000fea0003800000 */
[----:B------:R-:W5:Y:S02]  /*44e0*/  LDG.E.U8 R98, desc[UR38][R12.64+0x29] ;  /* 0x000029260c627981 */ /* 0x000f64000c1e1100 */
[----:B-----5:R-:W-:-:S05]  /*44f0*/  PRMT R4, R98, 0x8880, RZ ;  /* 0x0000888062047816 */ /* 0x020fca00000000ff */
[----:B------:R-:W-:-:S07]  /*4500*/  IMAD R23, R4, R91, RZ ;  /* 0x0000005b04177224 */ /* 0x000fce00078e02ff */
.L_x_146:
[----:B------:R-:W-:Y:S05]  /*4510*/  BSYNC B1 ;  /* 0x0000000000017941 */ /* 0x000fea0003800000 */
.L_x_145:
[----:B------:R-:W-:Y:S01]  /*4520*/  @!P3 IMAD R47, R47, R90, R23 ;  /* 0x0000005a2f2fb224 */ /* 0x000fe200078e0217 */
[----:B------:R-:W-:Y:S04]  /*4530*/  BSSY B1, `(.L_x_147) ;  /* 0x0000006000017945 */ /* 0x000fe80003800000 */
[----:B------:R0:W-:Y:S01]  /*4540*/  @!P3 STG.E.U8 desc[UR38][R8.64+0x29], R47 ;  /* 0x0000292f0800b986 */ /* 0x0001e2000c101126 */
[----:B------:R-:W-:Y:S05]  /*4550*/  @P5 BRA `(.L_x_148) ;  /* 0x00000000000c5947 */ /* 0x000fea0003800000 */
[----:B------:R-:W5:Y:S02]  /*4560*/  LDG.E.U8 R98, desc[UR38][R10.64+0x30] ;  /* 0x000030260a627981 */ /* 0x000f64000c1e1100 */
[----:B-----5:R-:W-:-:S05]  /*4570*/  PRMT R4, R98, 0x8880, RZ ;  /* 0x0000888062047816 */ /* 0x020fca00000000ff */
[----:B------:R-:W-:-:S07]  /*4580*/  IMAD R23, R4, R91, RZ ;  /* 0x0000005b04177224 */ /* 0x000fce00078e02ff */
.L_x_148:
[----:B------:R-:W-:Y:S05]  /*4590*/  BSYNC B1 ;  /* 0x0000000000017941 */ /* 0x000fea0003800000 */
.L_x_147:
[----:B0-----:R-:W-:Y:S01]  /*45a0*/  @!P5 IMAD R5, R48, R90, R23 ;  /* 0x0000005a3005d224 */ /* 0x001fe200078e0217 */
[----:B------:R-:W-:Y:S04]  /*45b0*/  BSSY B1, `(.L_x_149) ;  /* 0x0000006000017945 */ /* 0x000fe80003800000 */
[----:B------:R0:W-:Y:S01]  /*45c0*/  @!P5 STG.E.U8 desc[UR38][R6.64+0x30], R5 ;  /* 0x000030050600d986 */ /* 0x0001e2000c101126 */
[----:B------:R-:W-:Y:S05]  /*45d0*/  @P1 BRA `(.L_x_150) ;  /* 0x00000000000c1947 */ /* 0x000fea0003800000 */
[----:B------:R-:W5:Y:S02]  /*45e0*/  LDG.E.U8 R98, desc[UR38][R10.64+0x31] ;  /* 0x000031260a627981 */ /* 0x000f64000c1e1100 */
[----:B-----5:R-:W-:-:S05]  /*45f0*/  PRMT R4, R98, 0x8880, RZ ;  /* 0x0000888062047816 */ /* 0x020fca00000000ff */
[----:B------:R-:W-:-:S07]  /*4600*/  IMAD R23, R4, R91, RZ ;  /* 0x0000005b04177224 */ /* 0x000fce00078e02ff */
.L_x_150:
[----:B------:R-:W-:Y:S05]  /*4610*/  BSYNC B1 ;  /* 0x0000000000017941 */ /* 0x000fea0003800000 */
.L_x_149:
[----:B------:R-:W-:Y:S01]  /*4620*/  ISETP.LT.OR P4, PT, R3, 0x31, !P0 ;  /* 0x000000310300780c */ /* 0x000fe20004781670 */
[----:B------:R-:W-:Y:S01]  /*4630*/  @!P1 IMAD R49, R49, R90, R23 ;  /* 0x0000005a31319224 */ /* 0x000fe200078e0217 */
[----:B------:R-:W-:Y:S01]  /*4640*/  BSSY B1, `(.L_x_151) ;  /* 0x000000a000017945 */ /* 0x000fe20003800000 */
[C---:B------:R-:W-:Y:S02]  /*4650*/  ISETP.LT.OR P3, PT, R3.reuse, 0x32, !P0 ;  /* 0x000000320300780c */ /* 0x040fe40004761670 */
[C---:B------:R-:W-:Y:S01]  /*4660*/  ISETP.LT.OR P5, PT, R3.reuse, 0x39, !P0 ;  /* 0x000000390300780c */ /* 0x040fe200047a1670 */
[----:B------:R0:W-:Y:S01]  /*4670*/  @!P1 STG.E.U8 desc[UR38][R6.64+0x31], R49 ;  /* 0x0000313106009986 */ /* 0x0001e2000c101126 */
[C---:B------:R-:W-:Y:S02]  /*4680*/  ISETP.LT.OR P1, PT, R3.reuse, 0x39, !P2 ;  /* 0x000000390300780c */ /* 0x040fe40005721670 */
[----:B------:R-:W-:-:S04]  /*4690*/  ISETP.LT.OR P2, PT, R3, 0x3a, !P2 ;  /* 0x0000003a0300780c */ /* 0x000fc80005741670 */
[----:B------:R-:W-:Y:S09]  /*46a0*/  @P4 BRA `(.L_x_152) ;  /* 0x00000000000c4947 */ /* 0x000ff20003800000 */
[----:B------:R-:W5:Y:S02]  /*46b0*/  LDG.E.U8 R98, desc[UR38][R12.64+0x30] ;  /* 0x000030260c627981 */ /* 0x000f64000c1e1100 */
[----:B-----5:R-:W-:-:S05]  /*46c0*/  PRMT R4, R98, 0x8880, RZ ;  /* 0x0000888062047816 */ /* 0x020fca00000000ff */
[----:B------:R-:W-:-:S07]  /*46d0*/  IMAD R23, R4, R91, RZ ;  /* 0x0000005b04177224 */ /* 0x000fce00078e02ff */
.L_x_152:
[----:B------:R-:W-:Y:S05]  /*46e0*/  BSYNC B1 ;  /* 0x0000000000017941 */ /* 0x000fea0003800000 */
.L_x_151:
[----:B0-----:R-:W-:Y:S01]  /*46f0*/  @!P4 IMAD R5, R50, R90, R23 ;  /* 0x0000005a3205c224 */ /* 0x001fe200078e0217 */
[----:B------:R-:W-:Y:S04]  /*4700*/  BSSY B1, `(.L_x_153) ;  /* 0x0000006000017945 */ /* 0x000fe80003800000 */
[----:B------:R0:W-:Y:S01]  /*4710*/  @!P4 STG.E.U8 desc[UR38][R8.64+0x30], R5 ;  /* 0x000030050800c986 */ /* 0x0001e2000c101126 */
[----:B------:R-:W-:Y:S05]  /*4720*/  @P3 BRA `(.L_x_154) ;  /* 0x00000000000c3947 */ /* 0x000fea0003800000 */
[----:B------:R-:W5:Y:S02]  /*4730*/  LDG.E.U8 R98, desc[UR38][R12.64+0x31] ;  /* 0x000031260c627981 */ /* 0x000f64000c1e1100 */
[----:B-----5:R-:W-:-:S05]  /*4740*/  PRMT R4, R98, 0x8880, RZ ;  /* 0x0000888062047816 */ /* 0x020fca00000000ff */
[----:B------:R-:W-:-:S07]  /*4750*/  IMAD R23, R4, R91, RZ ;  /* 0x0000005b04177224 */ /* 0x000fce00078e02ff */
.L_x_154:
[----:B------:R-:W-:Y:S05]  /*4760*/  BSYNC B1 ;  /* 0x0000000000017941 */ /* 0x000fea0003800000 */
.L_x_153:
[----:B------:R-:W-:Y:S01]  /*4770*/  @!P3 IMAD R51, R51, R90, R23 ;  /* 0x0000005a3333b224 */ /* 0x000fe200078e0217 */
[----:B------:R-:W-:Y:S04]  /*4780*/  BSSY B1, `(.L_x_155) ;  /* 0x0000006000017945 */ /* 0x000fe80003800000 */
[----:B------:R0:W-:Y:S01]  /*4790*/  @!P3 STG.E.U8 desc[UR38][R8.64+0x31], R51 ;  /* 0x000031330800b986 */ /* 0x0001e2000c101126 */
[----:B------:R-:W-:Y:S05]  /*47a0*/  @P1 BRA `(.L_x_156) ;  /* 0x00000000000c1947 */ /* 0x000fea0003800000 */
[----:B------:R-:W5:Y:S02]  /*47b0*/  LDG.E.U8 R98, desc[UR38][R10.64+0x38] ;  /* 0x000038260a627981 */ /* 0x000f64000c1e1100 */
[----:B-----5:R-:W-:-:S05]  /*47c0*/  PRMT R4, R98, 0x8880, RZ ;  /* 0x0000888062047816 */ /* 0x020fca00000000ff */
[----:B------:R-:W-:-:S07]  /*47d0*/  IMAD R23, R4, R91, RZ ;  /* 0x0000005b04177224 */ /* 0x000fce00078e02ff */
.L_x_156:
[----:B------:R-:W-:Y:S05]  /*47e0*/  BSYNC B1 ;  /* 0x0000000000017941 */ /* 0x000fea0003800000 */
.L_x_155:
[----:B0-----:R-:W-:Y:S01]  /*47f0*/  @!P1 IMAD R5, R52, R90, R23 ;  /* 0x0000005a34059224 */ /* 0x001fe200078e0217 */
[----:B------:R-:W-:Y:S04]  /*4800*/  BSSY B1, `(.L_x_157) ;  /* 0x0000006000017945 */ /* 0x000fe80003800000 */
[----:B------:R0:W-:Y:S01]  /*4810*/  @!P1 STG.E.U8 desc[UR38][R6.64+0x38], R5 ;  /* 0x0000380506009986 */ /* 0x0001e2000c101126 */
[----:B------:R-:W-:Y:S05]  /*4820*/  @P2 BRA `(.L_x_158) ;  /* 0x00000000000c2947 */ /* 0x000fea0003800000 */
[----:B------:R-:W5:Y:S02]  /*4830*/  LDG.E.U8 R98, desc[UR38][R10.64+0x39] ;  /* 0x000039260a627981 */ /* 0x000f64000c1e1100 */
[----:B-----5:R-:W-:-:S05]  /*4840*/  PRMT R4, R98, 0x8880, RZ ;  /* 0x0000888062047816 */ /* 0x020fca00000000ff */
[----:B------:R-:W-:-:S07]  /*4850*/  IMAD R23, R4, R91, RZ ;  /* 0x0000005b04177224 */ /* 0x000fce00078e02ff */
.L_x_158:
[----:B------:R-:W-:Y:S05]  /*4860*/  BSYNC B1 ;  /* 0x0000000000017941 */ /* 0x000fea0003800000 */
.L_x_157:
[----:B------:R-:W-:Y:S01]  /*4870*/  @!P2 IMAD R53, R53, R90, R23 ;  /* 0x0000005a3535a224 */ /* 0x000fe200078e0217 */
[----:B------:R-:W-:Y:S04]  /*4880*/  BSSY B1, `(.L_x_159) ;  /* 0x0000006000017945 */ /* 0x000fe80003800000 */
[----:B------:R0:W-:Y:S01]  /*4890*/  @!P2 STG.E.U8 desc[UR38][R6.64+0x39], R53 ;  /* 0x000039350600a986 */ /* 0x0001e2000c101126 */
[----:B------:R-:W-:Y:S05]  /*48a0*/  @P5 BRA `(.L_x_160) ;  /* 0x00000000000c5947 */ /* 0x000fea0003800000 */
[----:B------:R-:W5:Y:S02]  /*48b0*/  LDG.E.U8 R98, desc[UR38][R12.64+0x38] ;  /* 0x000038260c627981 */ /* 0x000f64000c1e1100 */
[----:B-----5:R-:W-:-:S05]  /*48c0*/  PRMT R4, R98, 0x8880, RZ ;  /* 0x0000888062047816 */ /* 0x020fca00000000ff */
[----:B------:R-:W-:-:S07]  /*48d0*/  IMAD R23, R4, R91, RZ ;  /* 0x0000005b04177224 */ /* 0x000fce00078e02ff */
.L_x_160:
[----:B------:R-:W-:Y:S05]  /*48e0*/  BSYNC B1 ;  /* 0x0000000000017941 */ /* 0x000fea0003800000 */
.L_x_159:
[----:B0-----:R-:W-:Y:S01]  /*48f0*/  @!P5 IMAD R5, R54, R90, R23 ;  /* 0x0000005a3605d224 */ /* 0x001fe200078e0217 */
[----:B------:R-:W-:Y:S01]  /*4900*/  ISETP.LT.OR P0, PT, R3, 0x3a, !P0 ;  /* 0x0000003a0300780c */ /* 0x000fe20004701670 */
[----:B------:R-:W-:Y:S03]  /*4910*/  BSSY B1, `(.L_x_161) ;  /* 0x0000006000017945 */ /* 0x000fe60003800000 */
[----:B------:R0:W-:Y:S09]  /*4920*/  @!P5 STG.E.U8 desc[UR38][R8.64+0x38], R5 ;  /* 0x000038050800d986 */ /* 0x0001f2000c101126 */
[----:B------:R-:W-:Y:S05]  /*4930*/  @P0 BRA `(.L_x_162) ;  /* 0x00000000000c0947 */ /* 0x000fea0003800000 */
[----:B------:R-:W5:Y:S02]  /*4940*/  LDG.E.U8 R98, desc[UR38][R12.64+0x39] ;  /* 0x000039260c627981 */ /* 0x000f64000c1e1100 */
[----:B-----5:R-:W-:-:S05]  /*4950*/  PRMT R4, R98, 0x8880, RZ ;  /* 0x0000888062047816 */ /* 0x020fca00000000ff */
[----:B------:R-:W-:-:S07]  /*4960*/  IMAD R23, R4, R91, RZ ;  /* 0x0000005b04177224 */ /* 0x000fce00078e02ff */
.L_x_162:
[----:B------:R-:W-:Y:S05]  /*4970*/  BSYNC B1 ;  /* 0x0000000000017941 */ /* 0x000fea0003800000 */
.L_x_161:
[----:B------:R-:W-:Y:S01]  /*4980*/  IMAD R23, R55, R90, R23 ;  /* 0x0000005a37177224 */ /* 0x000fe200078e0217 */
[----:B------:R-:W-:Y:S06]  /*4990*/  @P0 BRA `(.L_x_163) ;  /* 0x0000000c00180947 */ /* 0x000fec0003800000 */
[----:B------:R0:W-:Y:S01]  /*49a0*/  STG.E.U8 desc[UR38][R8.64+0x39], R23 ;  /* 0x0000391708007986 */ /* 0x0001e2000c101126 */
[----:B------:R-:W-:Y:S05]  /*49b0*/  BRA `(.L_x_163) ;  /* 0x0000000c00107947 */ /* 0x000fea0003800000 */
.L_x_34:
[C---:B------:R-:W-:Y:S02]  /*49c0*/  ISETP.GE.AND P2, PT, R99.reuse, 0x1, PT ;  /* 0x000000016300780c */ /* 0x040fe40003f46270 */
[----:B------:R-:W-:Y:S02]  /*49d0*/  ISETP.GE.AND P1, PT, R99, 0x9, PT ;  /* 0x000000096300780c */ /* 0x000fe40003f26270 */
[C---:B------:R-:W-:Y:S02]  /*49e0*/  ISETP.LT.OR P4, PT, R3.reuse, 0x1, !P2 ;  /* 0x000000010300780c */ /* 0x040fe40005781670 */
[C---:B------:R-:W-:Y:S02]  /*49f0*/  ISETP.LT.OR P5, PT, R3.reuse, 0x2, !P2 ;  /* 0x000000020300780c */ /* 0x040fe400057a1670 */
[C---:B------:R-:W-:Y:S02]  /*4a00*/  ISETP.LT.OR P0, PT, R3.reuse, 0x1, !P1 ;  /* 0x000000010300780c */ /* 0x040fe40004f01670 */
[----:B------:R-:W-:-:S07]  /*4a10*/  ISETP.LT.OR P3, PT, R3, 0x2, !P1 ;  /* 0x000000020300780c */ /* 0x000fce0004f61670 */
[-C--:B------:R-:W-:Y:S02]  /*4a20*/  @!P4 IMAD R11, R56, R90.reuse, RZ ;  /* 0x0000005a380bc224 */ /* 0x080fe400078e02ff */
[-C--:B------:R-:W-:Y:S02]  /*4a30*/  @!P5 IMAD R57, R57, R90.reuse, RZ ;  /* 0x0000005a3939d224 */ /* 0x080fe400078e02ff */
[-C--:B------:R-:W-:Y:S01]  /*4a40*/  @!P0 IMAD R13, R58, R90.reuse, RZ ;  /* 0x0000005a3a0d8224 */ /* 0x080fe200078e02ff */
[----:B------:R0:W-:Y:S01]  /*4a50*/  @!P4 STG.E.U8 desc[UR38][R14.64], R11 ;  /* 0x0000000b0e00c986 */ /* 0x0001e2000c101126 */
[----:B------:R-:W-:Y:S01]  /*4a60*/  ISETP.LT.OR P4, PT, R3, 0x9, !P2 ;  /* 0x000000090300780c */ /* 0x000fe20005781670 */
[----:B------:R-:W-:Y:S02]  /*4a70*/  @!P3 IMAD R59, R59, R90, RZ ;  /* 0x0000005a3b3bb224 */ /* 0x000fe400078e02ff */
[----:B------:R-:W-:Y:S01]  /*4a80*/  @!P5 STG.E.U8 desc[UR38][R14.64+0x1], R57 ;  /* 0x000001390e00d986 */ /* 0x000fe2000c101126 */
[----:B------:R-:W-:-:S03]  /*4a90*/  ISETP.LT.OR P5, PT, R3, 0xa, !P2 ;  /* 0x0000000a0300780c */ /* 0x000fc600057a1670 */
[----:B------:R1:W-:Y:S01]  /*4aa0*/  @!P0 STG.E.U8 desc[UR38][R4.64], R13 ;  /* 0x0000000d04008986 */ /* 0x0003e2000c101126 */
[----:B------:R-:W-:-:S03]  /*4ab0*/  ISETP.LT.OR P0, PT, R3, 0x9, !P1 ;  /* 0x000000090300780c */ /* 0x000fc60004f01670 */
[----:B------:R-:W-:Y:S01]  /*4ac0*/  @!P3 STG.E.U8 desc[UR38][R4.64+0x1], R59 ;  /* 0x0000013b0400b986 */ /* 0x000fe2000c101126 */
[----:B------:R-:W-:Y:S01]  /*4ad0*/  ISETP.LT.OR P3, PT, R3, 0xa, !P1 ;  /* 0x0000000a0300780c */ /* 0x000fe20004f61670 */
[----:B------:R-:W-:-:S04]  /*4ae0*/  @!P4 IMAD R21, R60, R90, RZ ;  /* 0x0000005a3c15c224 */ /* 0x000fc800078e02ff */
[-C--:B------:R-:W-:Y:S01]  /*4af0*/  @!P5 IMAD R61, R61, R90.reuse, RZ ;  /* 0x0000005a3d3dd224 */ /* 0x080fe200078e02ff */
[----:B------:R2:W-:Y:S01]  /*4b00*/  @!P4 STG.E.U8 desc[UR38][R14.64+0x8], R21 ;  /* 0x000008150e00c986 */ /* 0x0005e2000c101126 */
[C---:B------:R-:W-:Y:S02]  /*4b10*/  ISETP.LT.OR P4, PT, R3.reuse, 0x11, !P2 ;  /* 0x000000110300780c */ /* 0x040fe40005781670 */
[-C--:B0-----:R-:W-:Y:S01]  /*4b20*/  @!P0 IMAD R11, R62, R90.reuse, RZ ;  /* 0x0000005a3e0b8224 */ /* 0x081fe200078e02ff */
[----:B------:R-:W-:Y:S01]  /*4b30*/  @!P5 STG.E.U8 desc[UR38][R14.64+0x9], R61 ;  /* 0x0000093d0e00d986 */ /* 0x000fe2000c101126 */
[----:B------:R-:W-:Y:S02]  /*4b40*/  ISETP.LT.OR P5, PT, R3, 0x12, !P2 ;  /* 0x000000120300780c */ /* 0x000fe400057a1670 */
[----:B------:R-:W-:Y:S01]  /*4b50*/  @!P3 IMAD R63, R63, R90, RZ ;  /* 0x0000005a3f3fb224 */ /* 0x000fe200078e02ff */
[----:B------:R0:W-:Y:S01]  /*4b60*/  @!P0 STG.E.U8 desc[UR38][R4.64+0x8], R11 ;  /* 0x0000080b04008986 */ /* 0x0001e2000c101126 */
[----:B------:R-:W-:-:S03]  /*4b70*/  ISETP.LT.OR P0, PT, R3, 0x11, !P1 ;  /* 0x000000110300780c */ /* 0x000fc60004f01670 */
[----:B------:R-:W-:Y:S01]  /*4b80*/  @!P3 STG.E.U8 desc[UR38][R4.64+0x9], R63 ;  /* 0x0000093f0400b986 */ /* 0x000fe2000c101126 */
[----:B------:R-:W-:Y:S01]  /*4b90*/  ISETP.LT.OR P3, PT, R3, 0x12, !P1 ;  /* 0x000000120300780c */ /* 0x000fe20004f61670 */
[----:B-1----:R-:W-:-:S04]  /*4ba0*/  @!P4 IMAD R13, R64, R90, RZ ;  /* 0x0000005a400dc224 */ /* 0x002fc800078e02ff */
[-C--:B------:R-:W-:Y:S01]  /*4bb0*/  @!P5 IMAD R65, R65, R90.reuse, RZ ;  /* 0x0000005a4141d224 */ /* 0x080fe200078e02ff */
[----:B------:R1:W-:Y:S01]  /*4bc0*/  @!P4 STG.E.U8 desc[UR38][R14.64+0x10], R13 ;  /* 0x0000100d0e00c986 */ /* 0x0003e2000c101126 */
[C---:B------:R-:W-:Y:S02]  /*4bd0*/  ISETP.LT.OR P4, PT, R3.reuse, 0x19, !P2 ;  /* 0x000000190300780c */ /* 0x040fe40005781670 */
[-C--:B--2---:R-:W-:Y:S01]  /*4be0*/  @!P0 IMAD R21, R66, R90.reuse, RZ ;  /* 0x0000005a42158224 */ /* 0x084fe200078e02ff */
[----:B------:R-:W-:Y:S01]  /*4bf0*/  @!P5 STG.E.U8 desc[UR38][R14.64+0x11], R65 ;  /* 0x000011410e00d986 */ /* 0x000fe2000c101126 */
[----:B------:R-:W-:Y:S02]  /*4c00*/  ISETP.LT.OR P5, PT, R3, 0x1a, !P2 ;  /* 0x0000001a0300780c */ /* 0x000fe400057a1670 */
[----:B------:R-:W-:Y:S01]  /*4c10*/  @!P3 IMAD R67, R67, R90, RZ ;  /* 0x0000005a4343b224 */ /* 0x000fe200078e02ff */
[----:B------:R2:W-:Y:S01]  /*4c20*/  @!P0 STG.E.U8 desc[UR38][R4.64+0x10], R21 ;  /* 0x0000101504008986 */ /* 0x0005e2000c101126 */
[----:B------:R-:W-:-:S03]  /*4c30*/  ISETP.LT.OR P0, PT, R3, 0x19, !P1 ;  /* 0x000000190300780c */ /* 0x000fc60004f01670 */
[----:B------:R-:W-:Y:S01]  /*4c40*/  @!P3 STG.E.U8 desc[UR38][R4.64+0x11], R67 ;  /* 0x000011430400b986 */ /* 0x000fe2000c101126 */
[----:B------:R-:W-:Y:S01]  /*4c50*/  ISETP.LT.OR P3, PT, R3, 0x1a, !P1 ;  /* 0x0000001a0300780c */ /* 0x000fe20004f61670 */
[----:B0-----:R-:W-:-:S04]  /*4c60*/  @!P4 IMAD R11, R68, R90, RZ ;  /* 0x0000005a440bc224 */ /* 0x001fc800078e02ff */
[-C--:B------:R-:W-:Y:S01]  /*4c70*/  @!P5 IMAD R69, R69, R90.reuse, RZ ;  /* 0x0000005a4545d224 */ /* 0x080fe200078e02ff */
[----:B------:R0:W-:Y:S01]  /*4c80*/  @!P4 STG.E.U8 desc[UR38][R14.64+0x18], R11 ;  /* 0x0000180b0e00c986 */ /* 0x0001e2000c101126 */
[C---:B------:R-:W-:Y:S02]  /*4c90*/  ISETP.LT.OR P4, PT, R3.reuse, 0x21, !P2 ;  /* 0x000000210300780c */ /* 0x040fe40005781670 */
[-C--:B-1----:R-:W-:Y:S01]  /*4ca0*/  @!P0 IMAD R13, R70, R90.reuse, RZ ;  /* 0x0000005a460d8224 */ /* 0x082fe200078e02ff */
[----:B------:R-:W-:Y:S01]  /*4cb0*/  @!P5 STG.E.U8 desc[UR38][R14.64+0x19], R69 ;  /* 0x000019450e00d986 */ /* 0x000fe2000c101126 */
[----:B------:R-:W-:Y:S02]  /*4cc0*/  ISETP.LT.OR P5, PT, R3, 0x22, !P2 ;  /* 0x000000220300780c */ /* 0x000fe400057a1670 */
[----:B------:R-:W-:Y:S01]  /*4cd0*/  @!P3 IMAD R71, R71, R90, RZ ;  /* 0x0000005a4747b224 */ /* 0x000fe200078e02ff */
[----:B------:R1:W-:Y:S01]  /*4ce0*/  @!P0 STG.E.U8 desc[UR38][R4.64+0x18], R13 ;  /* 0x0000180d04008986 */ /* 0x0003e2000c101126 */
[----:B------:R-:W-:-:S03]  /*4cf0*/  ISETP.LT.OR P0, PT, R3, 0x21, !P1 ;  /* 0x000000210300780c */ /* 0x000fc60004f01670 */
[----:B------:R-:W-:Y:S01]  /*4d00*/  @!P3 STG.E.U8 desc[UR38][R4.64+0x19], R71 ;  /* 0x000019470400b986 */ /* 0x000fe2000c101126 */
[----:B------:R-:W-:Y:S01]  /*4d10*/  ISETP.LT.OR P3, PT, R3, 0x22, !P1 ;  /* 0x000000220300780c */ /* 0x000fe20004f61670 */
[----:B--2---:R-:W-:-:S04]  /*4d20*/  @!P4 IMAD R21, R72, R90, RZ ;  /* 0x0000005a4815c224 */ /* 0x004fc800078e02ff */
        /* <DEDUP_REMOVED lines=32> */
[----:B------:R-:W-:-:S02]  /*4f30*/  ISETP.GE.AND P0, PT, R99, 0x81, PT ;  /* 0x000000816300780c */ /* 0x000fc40003f06270 */
[C---:B------:R-:W-:Y:S01]  /*4f40*/  ISETP.LT.OR P5, PT, R3.reuse, 0x39, !P1 ;  /* 0x000000390300780c */ /* 0x040fe20004fa1670 */
[----:B------:R-:W-:Y:S01]  /*4f50*/  @!P3 STG.E.U8 desc[UR38][R4.64+0x31], R83 ;  /* 0x000031530400b986 */ /* 0x000fe2000c101126 */
[C---:B------:R-:W-:Y:S01]  /*4f60*/  ISETP.LT.OR P1, PT, R3.reuse, 0x3a, !P1 ;  /* 0x0000003a0300780c */ /* 0x040fe20004f21670 */
[----:B--2---:R-:W-:Y:S01]  /*4f70*/  @!P4 IMAD R21, R84, R90, RZ ;  /* 0x0000005a5415c224 */ /* 0x004fe200078e02ff */
[----:B------:R-:W-:-:S03]  /*4f80*/  ISETP.LT.OR P3, PT, R3, 0x1, !P0 ;  /* 0x000000010300780c */ /* 0x000fc60004761670 */
[----:B------:R-:W-:Y:S01]  /*4f90*/  @!P2 IMAD R85, R85, R90, RZ ;  /* 0x0000005a5555a224 */ /* 0x000fe200078e02ff */
[----:B------:R-:W-:Y:S01]  /*4fa0*/  @!P4 STG.E.U8 desc[UR38][R14.64+0x38], R21 ;  /* 0x000038150e00c986 */ /* 0x000fe2000c101126 */
[----:B------:R-:W-:-:S03]  /*4fb0*/  ISETP.LT.OR P4, PT, R3, 0x2, !P0 ;  /* 0x000000020300780c */ /* 0x000fc60004781670 */
[----:B------:R-:W-:Y:S01]  /*4fc0*/  @!P2 STG.E.U8 desc[UR38][R14.64+0x39], R85 ;  /* 0x000039550e00a986 */ /* 0x000fe2000c101126 */
[-C--:B0-----:R-:W-:Y:S01]  /*4fd0*/  @!P5 IMAD R11, R86, R90.reuse, RZ ;  /* 0x0000005a560bd224 */ /* 0x081fe200078e02ff */
[----:B------:R-:W-:Y:S01]  /*4fe0*/  ISETP.GE.AND P2, PT, R99, 0x89, PT ;  /* 0x000000896300780c */ /* 0x000fe20003f46270 */
[-C--:B------:R-:W-:Y:S02]  /*4ff0*/  @!P1 IMAD R87, R87, R90.reuse, RZ ;  /* 0x0000005a57579224 */ /* 0x080fe400078e02ff */
[----:B-1----:R-:W-:Y:S01]  /*5000*/  @!P3 IMAD R13, R24, R90, RZ ;  /* 0x0000005a180db224 */ /* 0x002fe200078e02ff */
[----:B------:R0:W-:Y:S01]  /*5010*/  @!P5 STG.E.U8 desc[UR38][R4.64+0x38], R11 ;  /* 0x0000380b0400d986 */ /* 0x0001e2000c101126 */
[----:B------:R-:W-:-:S03]  /*5020*/  ISETP.LT.OR P5, PT, R3, 0x1, !P2 ;  /* 0x000000010300780c */ /* 0x000fc600057a1670 */
[----:B------:R-:W-:Y:S01]  /*5030*/  @!P4 IMAD R25, R25, R90, RZ ;  /* 0x0000005a1919c224 */ /* 0x000fe200078e02ff */
[----:B------:R1:W-:Y:S01]  /*5040*/  @!P1 STG.E.U8 desc[UR38][R4.64+0x39], R87 ;  /* 0x0000395704009986 */ /* 0x0003e2000c101126 */
[----:B------:R-:W-:-:S03]  /*5050*/  ISETP.LT.OR P1, PT, R3, 0x2, !P2 ;  /* 0x000000020300780c */ /* 0x000fc60005721670 */
[----:B------:R-:W-:Y:S01]  /*5060*/  @!P3 STG.E.U8 desc[UR38][R6.64], R13 ;  /* 0x0000000d0600b986 */ /* 0x000fe2000c101126 */
[----:B------:R-:W-:-:S03]  /*5070*/  ISETP.LT.OR P3, PT, R3, 0x9, !P0 ;  /* 0x000000090300780c */ /* 0x000fc60004761670 */
[----:B------:R-:W-:Y:S01]  /*5080*/  @!P4 STG.E.U8 desc[UR38][R6.64+0x1], R25 ;  /* 0x000001190600c986 */ /* 0x000fe2000c101126 */
[----:B------:R-:W-:Y:S01]  /*5090*/  ISETP.LT.OR P4, PT, R3, 0xa, !P0 ;  /* 0x0000000a0300780c */ /* 0x000fe20004781670 */
[----:B0-----:R-:W-:-:S04]  /*50a0*/  @!P5 IMAD R11, R26, R90, RZ ;  /* 0x0000005a1a0bd224 */ /* 0x001fc800078e02ff */
[-C--:B------:R-:W-:Y:S01]  /*50b0*/  @!P1 IMAD R27, R27, R90.reuse, RZ ;  /* 0x0000005a1b1b9224 */ /* 0x080fe200078e02ff */
[----:B------:R0:W-:Y:S01]  /*50c0*/  @!P5 STG.E.U8 desc[UR38][R8.64], R11 ;  /* 0x0000000b0800d986 */ /* 0x0001e2000c101126 */
[C---:B------:R-:W-:Y:S02]  /*50d0*/  ISETP.LT.OR P5, PT, R3.reuse, 0x9, !P2 ;  /* 0x000000090300780c */ /* 0x040fe400057a1670 */
[-C--:B------:R-:W-:Y:S01]  /*50e0*/  @!P3 IMAD R15, R28, R90.reuse, RZ ;  /* 0x0000005a1c0fb224 */ /* 0x080fe200078e02ff */
[----:B------:R-:W-:Y:S01]  /*50f0*/  @!P1 STG.E.U8 desc[UR38][R8.64+0x1], R27 ;  /* 0x0000011b08009986 */ /* 0x000fe2000c101126 */
[----:B------:R-:W-:Y:S02]  /*5100*/  ISETP.LT.OR P1, PT, R3, 0xa, !P2 ;  /* 0x0000000a0300780c */ /* 0x000fe40005721670 */
[----:B------:R-:W-:Y:S01]  /*5110*/  @!P4 IMAD R29, R29, R90, RZ ;  /* 0x0000005a1d1dc224 */ /* 0x000fe200078e02ff */
[----:B------:R-:W-:Y:S01]  /*5120*/  @!P3 STG.E.U8 desc[UR38][R6.64+0x8], R15 ;  /* 0x0000080f0600b986 */ /* 0x000fe2000c101126 */
[----:B------:R-:W-:-:S03]  /*5130*/  ISETP.LT.OR P3, PT, R3, 0x11, !P0 ;  /* 0x000000110300780c */ /* 0x000fc60004761670 */
[----:B------:R-:W-:Y:S01]  /*5140*/  @!P4 STG.E.U8 desc[UR38][R6.64+0x9], R29 ;  /* 0x0000091d0600c986 */ /* 0x000fe2000c101126 */
[----:B------:R-:W-:Y:S01]  /*5150*/  ISETP.LT.OR P4, PT, R3, 0x12, !P0 ;  /* 0x000000120300780c */ /* 0x000fe20004781670 */
[----:B-1----:R-:W-:-:S04]  /*5160*/  @!P5 IMAD R5, R30, R90, RZ ;  /* 0x0000005a1e05d224 */ /* 0x002fc800078e02ff */
[-C--:B------:R-:W-:Y:S01]  /*5170*/  @!P1 IMAD R31, R31, R90.reuse, RZ ;  /* 0x0000005a1f1f9224 */ /* 0x080fe200078e02ff */
[----:B------:R1:W-:Y:S01]  /*5180*/  @!P5 STG.E.U8 desc[UR38][R8.64+0x8], R5 ;  /* 0x000008050800d986 */ /* 0x0003e2000c101126 */
[C---:B------:R-:W-:Y:S02]  /*5190*/  ISETP.LT.OR P5, PT, R3.reuse, 0x11, !P2 ;  /* 0x000000110300780c */ /* 0x040fe400057a1670 */
[-C--:B0-----:R-:W-:Y:S01]  /*51a0*/  @!P3 IMAD R11, R32, R90.reuse, RZ ;  /* 0x0000005a200bb224 */ /* 0x081fe200078e02ff */
        /* <DEDUP_REMOVED lines=11> */
[-C--:B------:R-:W-:Y:S01]  /*5260*/  @!P3 IMAD R13, R36, R90.reuse, RZ ;  /* 0x0000005a240db224 */ /* 0x080fe200078e02ff */
        /* <DEDUP_REMOVED lines=32> */
[----:B------:R-:W-:-:S04]  /*5470*/  @!P1 IMAD R11, R46, R90, RZ ;  /* 0x0000005a2e0b9224 */ /* 0x000fc800078e02ff */
[-C--:B------:R-:W-:Y:S01]  /*5480*/  @!P3 IMAD R47, R47, R90.reuse, RZ ;  /* 0x0000005a2f2fb224 */ /* 0x080fe200078e02ff */
[----:B------:R1:W-:Y:S01]  /*5490*/  @!P1 STG.E.U8 desc[UR38][R8.64+0x28], R11 ;  /* 0x0000280b08009986 */ /* 0x0003e2000c101126 */
[----:B------:R-:W-:Y:S02]  /*54a0*/  ISETP.LT.OR P1, PT, R3, 0x31, !P2 ;  /* 0x000000310300780c */ /* 0x000fe40005721670 */
[----:B------:R-:W-:Y:S01]  /*54b0*/  @!P4 IMAD R49, R49, R90, RZ ;  /* 0x0000005a3131c224 */ /* 0x000fe200078e02ff */
[----:B------:R2:W-:Y:S01]  /*54c0*/  @!P3 STG.E.U8 desc[UR38][R8.64+0x29], R47 ;  /* 0x0000292f0800b986 */ /* 0x0005e2000c101126 */
[C---:B------:R-:W-:Y:S02]  /*54d0*/  ISETP.LT.OR P3, PT, R3.reuse, 0x39, !P0 ;  /* 0x000000390300780c */ /* 0x040fe40004761670 */
[C---:B------:R-:W-:Y:S01]  /*54e0*/  ISETP.LT.OR P0, PT, R3.reuse, 0x3a, !P0 ;  /* 0x0000003a0300780c */ /* 0x040fe20004701670 */
[----:B------:R2:W-:Y:S01]  /*54f0*/  @!P4 STG.E.U8 desc[UR38][R6.64+0x31], R49 ;  /* 0x000031310600c986 */ /* 0x0005e2000c101126 */
[----:B------:R-:W-:-:S03]  /*5500*/  ISETP.LT.OR P4, PT, R3, 0x32, !P2 ;  /* 0x000000320300780c */ /* 0x000fc60005781670 */
[----:B------:R2:W-:Y:S01]  /*5510*/  @!P5 STG.E.U8 desc[UR38][R6.64+0x30], R13 ;  /* 0x0000300d0600d986 */ /* 0x0005e2000c101126 */
[C---:B------:R-:W-:Y:S02]  /*5520*/  ISETP.LT.OR P5, PT, R3.reuse, 0x39, !P2 ;  /* 0x000000390300780c */ /* 0x040fe400057a1670 */
[----:B------:R-:W-:Y:S01]  /*5530*/  ISETP.LT.OR P2, PT, R3, 0x3a, !P2 ;  /* 0x0000003a0300780c */ /* 0x000fe20005741670 */
[-C--:B------:R-:W-:Y:S02]  /*5540*/  @!P1 IMAD R3, R50, R90.reuse, RZ ;  /* 0x0000005a32039224 */ /* 0x080fe400078e02ff */
[-C--:B0-----:R-:W-:Y:S02]  /*5550*/  @!P3 IMAD R5, R52, R90.reuse, RZ ;  /* 0x0000005a3405b224 */ /* 0x081fe400078e02ff */
[-C--:B------:R-:W-:Y:S01]  /*5560*/  @!P0 IMAD R53, R53, R90.reuse, RZ ;  /* 0x0000005a35358224 */ /* 0x080fe200078e02ff */
[----:B------:R2:W-:Y:S01]  /*5570*/  @!P1 STG.E.U8 desc[UR38][R8.64+0x30], R3 ;  /* 0x0000300308009986 */ /* 0x0005e2000c101126 */
[----:B------:R-:W-:-:S04]  /*5580*/  @!P4 IMAD R51, R51, R90, RZ ;  /* 0x0000005a3333c224 */ /* 0x000fc800078e02ff */
[-C--:B-1----:R-:W-:Y:S01]  /*5590*/  @!P5 IMAD R11, R54, R90.reuse, RZ ;  /* 0x0000005a360bd224 */ /* 0x082fe200078e02ff */
[----:B------:R2:W-:Y:S01]  /*55a0*/  @!P4 STG.E.U8 desc[UR38][R8.64+0x31], R51 ;  /* 0x000031330800c986 */ /* 0x0005e2000c101126 */
[----:B------:R-:W-:-:S03]  /*55b0*/  @!P2 IMAD R55, R55, R90, RZ ;  /* 0x0000005a3737a224 */ /* 0x000fc600078e02ff */
[----:B------:R2:W-:Y:S04]  /*55c0*/  @!P3 STG.E.U8 desc[UR38][R6.64+0x38], R5 ;  /* 0x000038050600b986 */ /* 0x0005e8000c101126 */
[----:B------:R2:W-:Y:S04]  /*55d0*/  @!P0 STG.E.U8 desc[UR38][R6.64+0x39], R53 ;  /* 0x0000393506008986 */ /* 0x0005e8000c101126 */
[----:B------:R2:W-:Y:S04]  /*55e0*/  @!P5 STG.E.U8 desc[UR38][R8.64+0x38], R11 ;  /* 0x0000380b0800d986 */ /* 0x0005e8000c101126 */
[----:B------:R2:W-:Y:S02]  /*55f0*/  @!P2 STG.E.U8 desc[UR38][R8.64+0x39], R55 ;  /* 0x000039370800a986 */ /* 0x0005e4000c101126 */
.L_x_163:
[----:B------:R-:W-:Y:S05]  /*5600*/  BSYNC B0 ;  /* 0x0000000000007941 */ /* 0x000fea0003800000 */
.L_x_33:
[----:B------:R-:W-:Y:S01]  /*5610*/  IADD3 R16, P0, R16, UR36, RZ ;  /* 0x0000002410107c10 */ /* 0x000fe2000ff1e0ff */
[----:B------:R-:W-:Y:S01]  /*5620*/  ULDC.64 UR4, c[0x0][0x650] ;  /* 0x0001940000047ab9 */ /* 0x000fe20000000a00 */
[----:B--2---:R-:W-:Y:S01]  /*5630*/  PRMT R3, RZ, 0x7610, R3 ;  /* 0x00007610ff037816 */ /* 0x004fe20000000003 */
[----:B------:R-:W-:Y:S01]  /*5640*/  IMAD.MOV.U32 R100, RZ, RZ, -0x1 ;  /* 0xffffffffff647424 */ /* 0x000fe200078e00ff */
[----:B------:R-:W-:Y:S01]  /*5650*/  IADD3.X R17, R17, UR42, RZ, P0, !PT ;  /* 0x0000002a11117c10 */ /* 0x000fe200087fe4ff */
[----:B0-----:R-:W-:Y:S01]  /*5660*/  IMAD.MOV.U32 R23, RZ, RZ, -0x1 ;  /* 0xffffffffff177424 */ /* 0x001fe200078e00ff */
[----:B------:R-:W-:-:S04]  /*5670*/  ISETP.GE.U32.AND P0, PT, R16, UR4, PT ;  /* 0x0000000410007c0c */ /* 0x000fc8000bf06070 */
[----:B------:R-:W-:-:S13]  /*5680*/  ISETP.GE.U32.AND.EX P0, PT, R17, UR5, PT, P0 ;  /* 0x0000000511007c0c */ /* 0x000fda000bf06100 */
[----:B------:R-:W-:Y:S05]  /*5690*/  @P0 BRA `(.L_x_164) ;  /* 0x0000000400500947 */ /* 0x000fea0003800000 */
[----:B------:R-:W0:Y:S01]  /*56a0*/  LDC.64 R10, c[0x0][0x628] ;  /* 0x00018a00ff0a7b82 */ /* 0x000e220000000a00 */
[----:B------:R-:W2:Y:S01]  /*56b0*/  S2R R12, SR_CTAID.X ;  /* 0x00000000000c7919 */ /* 0x000ea20000002500 */
[----:B----4-:R-:W-:Y:S02]  /*56c0*/  IMAD.MOV.U32 R8, RZ, RZ, R16 ;  /* 0x000000ffff087224 */ /* 0x010fe400078e0010 */
[----:B------:R-:W-:Y:S01]  /*56d0*/  IMAD.MOV.U32 R9, RZ, RZ, R17 ;  /* 0x000000ffff097224 */ /* 0x000fe200078e0011 */
[----:B------:R-:W4:Y:S03]  /*56e0*/  S2R R20, SR_CTAID.Y ;  /* 0x0000000000147919 */ /* 0x000f260000002600 */
[----:B------:R-:W1:Y:S08]  /*56f0*/  LDC R0, c[0x0][0x630] ;  /* 0x00018c00ff007b82 */ /* 0x000e700000000800 */
[----:B------:R-:W1:Y:S01]  /*5700*/  LDC.64 R14, c[0x0][0x620] ;  /* 0x00018800ff0e7b82 */ /* 0x000e620000000a00 */
[----:B0-----:R-:W-:-:S04]  /*5710*/  ISETP.NE.U32.AND P0, PT, R10, RZ, PT ;  /* 0x000000ff0a00720c */ /* 0x001fc80003f05070 */
[----:B------:R-:W-:-:S13]  /*5720*/  ISETP.NE.AND.EX P0, PT, R11, RZ, PT, P0 ;  /* 0x000000ff0b00720c */ /* 0x000fda0003f05300 */
[----:B-12-4-:R-:W-:Y:S05]  /*5730*/  @!P0 BRA `(.L_x_165) ;  /* 0x0000000000288947 */ /* 0x016fea0003800000 */
[----:B------:R-:W0:Y:S02]  /*5740*/  LDC R3, c[0x0][0x634] ;  /* 0x00018d00ff037b82 */ /* 0x000e240000000800 */
[----:B0-----:R-:W-:-:S05]  /*5750*/  IADD3 R3, P0, R16, R3, RZ ;  /* 0x0000000310037210 */ /* 0x001fca0007f1e0ff */
[----:B------:R-:W-:-:S04]  /*5760*/  IMAD.X R13, RZ, RZ, R17, P0 ;  /* 0x000000ffff0d7224 */ /* 0x000fc800000e0611 */
[----:B------:R-:W-:-:S04]  /*5770*/  IMAD.WIDE.U32 R4, R13, R10, RZ ;  /* 0x0000000a0d047225 */ /* 0x000fc800078e00ff */
[----:B---3--:R-:W-:-:S04]  /*5780*/  IMAD.WIDE.U32 R6, P0, R3, R11, R4 ;  /* 0x0000000b03067225 */ /* 0x008fc80007800004 */
[----:B------:R-:W-:-:S04]  /*5790*/  IMAD.WIDE.U32 R4, R3, R10, RZ ;  /* 0x0000000a03047225 */ /* 0x000fc800078e00ff */
[----:B------:R-:W-:Y:S01]  /*57a0*/  IMAD.X R9, RZ, RZ, RZ, P0 ;  /* 0x000000ffff097224 */ /* 0x000fe200000e06ff */
[----:B------:R-:W-:Y:S01]  /*57b0*/  IADD3 RZ, P0, R5, R6, RZ ;  /* 0x0000000605ff7210 */ /* 0x000fe20007f1e0ff */
[----:B------:R-:W-:-:S04]  /*57c0*/  IMAD.MOV.U32 R8, RZ, RZ, R7 ;  /* 0x000000ffff087224 */ /* 0x000fc800078e0007 */
[----:B------:R-:W-:-:S08]  /*57d0*/  IMAD.WIDE.U32.X R8, R13, R11, R8, P0 ;  /* 0x0000000b0d087225 */ /* 0x000fd000000e0408 */
.L_x_165:
[-CC-:B------:R-:W-:Y:S01]  /*57e0*/  SHF.R.U64 R23, R8, R0.reuse, R9.reuse ;  /* 0x0000000008177219 */ /* 0x180fe20000001209 */
[----:B------:R-:W0:Y:S01]  /*57f0*/  LDC.64 R26, c[0x0][0x640] ;  /* 0x00019000ff1a7b82 */ /* 0x000e220000000a00 */
[----:B------:R-:W-:Y:S01]  /*5800*/  SHF.R.U32.HI R0, RZ, R0, R9 ;  /* 0x00000000ff007219 */ /* 0x000fe20000011609 */
[----:B------:R-:W-:Y:S01]  /*5810*/  ULDC UR4, c[0x0][0x150] ;  /* 0x0000540000047ab9 */ /* 0x000fe20000000800 */
[----:B------:R-:W-:Y:S02]  /*5820*/  IADD3 R3, P0, RZ, -R23, RZ ;  /* 0x80000017ff037210 */ /* 0x000fe40007f1e0ff */
[----:B---3--:R-:W-:-:S03]  /*5830*/  I2FP.F32.U32 R7, R12 ;  /* 0x0000000c00077245 */ /* 0x008fc60000201000 */
[----:B------:R-:W1:Y:S01]  /*5840*/  LDC R6, c[0x0][0x618] ;  /* 0x00018600ff067b82 */ /* 0x000e620000000800 */
[----:B------:R-:W-:Y:S02]  /*5850*/  IMAD.X R5, RZ, RZ, ~R0, P0 ;  /* 0x000000ffff057224 */ /* 0x000fe400000e0e00 */
[----:B------:R-:W-:Y:S01]  /*5860*/  FMUL R7, R7, UR4 ;  /* 0x0000000407077c20 */ /* 0x000fe20008400000 */
[----:B------:R-:W-:Y:S01]  /*5870*/  ULDC UR4, c[0x0][0x154] ;  /* 0x0000550000047ab9 */ /* 0x000fe20000000800 */
[-C--:B------:R-:W-:Y:S02]  /*5880*/  IMAD R0, R5, R14.reuse, RZ ;  /* 0x0000000e05007224 */ /* 0x080fe400078e02ff */
[C---:B------:R-:W-:Y:S01]  /*5890*/  IMAD.WIDE.U32 R4, R3.reuse, R14, R16 ;  /* 0x0000000e03047225 */ /* 0x040fe200078e0010 */
[----:B------:R-:W2:Y:S01]  /*58a0*/  LDC R8, c[0x0][0x608] ;  /* 0x00018200ff087b82 */ /* 0x000ea20000000800 */
[----:B------:R-:W3:Y:S02]  /*58b0*/  F2I.U32.TRUNC.NTZ R7, R7 ;  /* 0x0000000700077305 */ /* 0x000ee4000020f000 */
[----:B------:R-:W-:Y:S01]  /*58c0*/  IMAD R3, R3, R15, R0 ;  /* 0x0000000f03037224 */ /* 0x000fe200078e0200 */
[----:B------:R-:W-:-:S03]  /*58d0*/  I2FP.F32.U32 R0, R20 ;  /* 0x0000001400007245 */ /* 0x000fc60000201000 */
[----:B------:R-:W-:Y:S01]  /*58e0*/  IMAD.IADD R3, R5, 0x1, R3 ;  /* 0x0000000105037824 */ /* 0x000fe200078e0203 */
[----:B------:R-:W4:Y:S01]  /*58f0*/  LDC R11, c[0x0][0x658] ;  /* 0x00019600ff0b7b82 */ /* 0x000f220000000800 */
[----:B0-----:R-:W-:-:S04]  /*5900*/  ISETP.NE.U32.AND P0, PT, R26, RZ, PT ;  /* 0x000000ff1a00720c */ /* 0x001fc80003f05070 */
[----:B------:R-:W-:-:S03]  /*5910*/  ISETP.NE.AND.EX P0, PT, R27, RZ, PT, P0 ;  /* 0x000000ff1b00720c */ /* 0x000fc60003f05300 */
[----:B------:R-:W0:Y:S01]  /*5920*/  LDC R9, c[0x0][0x144] ;  /* 0x00005100ff097b82 */ /* 0x000e220000000800 */
[-C--:B-1----:R-:W-:Y:S01]  /*5930*/  SHF.R.U64 R10, R4, R6.reuse, R3 ;  /* 0x00000006040a7219 */ /* 0x082fe20000001203 */
[----:B---3--:R-:W-:Y:S01]  /*5940*/  IMAD.MOV R7, RZ, RZ, -R7 ;  /* 0x000000ffff077224 */ /* 0x008fe200078e0a07 */
[----:B------:R-:W-:Y:S01]  /*5950*/  SHF.R.U32.HI R3, RZ, R6, R3 ;  /* 0x00000006ff037219 */ /* 0x000fe20000011603 */
[----:B------:R-:W-:-:S04]  /*5960*/  FMUL R6, R0, UR4 ;  /* 0x0000000400067c20 */ /* 0x000fc80008400000 */
[----:B------:R-:W1:Y:S01]  /*5970*/  LDC R21, c[0x0][0x148] ;  /* 0x00005200ff157b82 */ /* 0x000e620000000800 */
[----:B------:R3:W0:Y:S01]  /*5980*/  F2I.U32.TRUNC.NTZ R14, R6 ;  /* 0x00000006000e7305 */ /* 0x000622000020f000 */
[-CC-:B--2---:R-:W-:Y:S02]  /*5990*/  SHF.R.U64 R13, R10, R8.reuse, R3.reuse ;  /* 0x000000080a0d7219 */ /* 0x184fe40000001203 */
[----:B------:R-:W-:-:S04]  /*59a0*/  SHF.R.U32.HI R0, RZ, R8, R3 ;  /* 0x00000008ff007219 */ /* 0x000fc80000011603 */
[----:B------:R-:W2:Y:S01]  /*59b0*/  LDC R24, c[0x0][0x600] ;  /* 0x00018000ff187b82 */ /* 0x000ea20000000800 */
[-CC-:B----4-:R-:W-:Y:S02]  /*59c0*/  SHF.R.U64 R15, R13, R11.reuse, R0.reuse ;  /* 0x0000000b0d0f7219 */ /* 0x190fe40000001200 */
[----:B------:R-:W-:-:S03]  /*59d0*/  SHF.R.U32.HI R5, RZ, R11, R0 ;  /* 0x0000000bff057219 */ /* 0x000fc60000011600 */
[----:B------:R-:W-:Y:S02]  /*59e0*/  IMAD.MOV.U32 R4, RZ, RZ, R15 ;  /* 0x000000ffff047224 */ /* 0x000fe400078e000f */
[----:B------:R-:W4:Y:S01]  /*59f0*/  LDC R28, c[0x0][0x648] ;  /* 0x00019200ff1c7b82 */ /* 0x000f220000000800 */
[----:B0-----:R-:W-:-:S07]  /*5a00*/  IMAD R25, R9, R7, R12 ;  /* 0x0000000709197224 */ /* 0x001fce00078e020c */
[----:B------:R-:W0:Y:S08]  /*5a10*/  LDC R29, c[0x0][0x638] ;  /* 0x00018e00ff1d7b82 */ /* 0x000e300000000800 */
[----:B------:R-:W0:Y:S01]  /*5a20*/  LDC R30, c[0x0][0x610] ;  /* 0x00018400ff1e7b82 */ /* 0x000e220000000800 */
[----:B-123--:R-:W-:Y:S05]  /*5a30*/  @!P0 BRA `(.L_x_166) ;  /* 0x0000000000288947 */ /* 0x00efea0003800000 */
[----:B------:R-:W1:Y:S02]  /*5a40*/  LDC R0, c[0x0][0x64c] ;  /* 0x00019300ff007b82 */ /* 0x000e640000000800 */
[----:B-1----:R-:W-:-:S05]  /*5a50*/  IADD3 R3, P0, R15, R0, RZ ;  /* 0x000000000f037210 */ /* 0x002fca0007f1e0ff */
        /* <DEDUP_REMOVED lines=8> */
.L_x_166:
[----:B------:R-:W-:Y:S01]  /*5ae0*/  ISETP.NE.AND P0, PT, R2, 0x1, PT ;  /* 0x000000010200780c */ /* 0x000fe20003f05270 */
[----:B------:R-:W-:Y:S01]  /*5af0*/  IMAD.MOV R14, RZ, RZ, -R14 ;  /* 0x000000ffff0e7224 */ /* 0x000fe200078e0a0e */
[----:B----4-:R-:W-:Y:S01]  /*5b00*/  SHF.R.U64 R3, R4, R28, R5 ;  /* 0x0000001c04037219 */ /* 0x010fe20000001205 */
[----:B------:R-:W-:Y:S01]  /*5b10*/  VIADD R5, R24, 0xffffffff ;  /* 0xffffffff18057836 */ /* 0x000fe20000000000 */
[----:B------:R-:W-:-:S03]  /*5b20*/  LOP3.LUT R0, R13, R96, RZ, 0xc0, !PT ;  /* 0x000000600d007212 */ /* 0x000fc600078ec0ff */
[----:B------:R-:W-:Y:S01]  /*5b30*/  IMAD.MOV R4, RZ, RZ, -R3 ;  /* 0x000000ffff047224 */ /* 0x000fe200078e0a03 */
[----:B------:R-:W-:Y:S01]  /*5b40*/  LOP3.LUT R10, R10, R5, RZ, 0xc0, !PT ;  /* 0x000000050a0a7212 */ /* 0x000fe200078ec0ff */
[----:B------:R-:W-:Y:S02]  /*5b50*/  IMAD R0, R93, R3, R0 ;  /* 0x000000035d007224 */ /* 0x000fe400078e0200 */
[----:B0-----:R-:W-:Y:S02]  /*5b60*/  IMAD R3, R4, R29, R15 ;  /* 0x0000001d04037224 */ /* 0x001fe400078e020f */
[----:B------:R-:W-:Y:S02]  /*5b70*/  @P0 IMAD R25, R21, R14, R20 ;  /* 0x0000000e15190224 */ /* 0x000fe400078e0214 */
[----:B------:R-:W-:Y:S02]  /*5b80*/  IMAD R5, R3, R24, R10 ;  /* 0x0000001803057224 */ /* 0x000fe400078e020a */
[----:B------:R-:W-:-:S02]  /*5b90*/  IMAD R0, R0, R30, R25 ;  /* 0x0000001e00007224 */ /* 0x000fc400078e0219 */
[----:B------:R-:W-:-:S03]  /*5ba0*/  IMAD.MOV.U32 R4, RZ, RZ, 0x1 ;  /* 0x00000001ff047424 */ /* 0x000fc600078e00ff */
[----:B------:R-:W-:Y:S02]  /*5bb0*/  SEL R100, R5, R0, !P0 ;  /* 0x0000000005647207 */ /* 0x000fe40004000000 */
[----:B------:R-:W-:Y:S02]  /*5bc0*/  PRMT R3, R4, 0x7610, R3 ;  /* 0x0000761004037816 */ /* 0x000fe40000000003 */
[----:B------:R-:W-:-:S07]  /*5bd0*/  SEL R0, R0, R5, !P0 ;  /* 0x0000000500007207 */ /* 0x000fce0004000000 */
.L_x_164:
[----:B------:R-:W-:Y:S01]  /*5be0*/  LOP3.LUT P0, RZ, R3, 0xff, RZ, 0xc0, !PT ;  /* 0x000000ff03ff7812 */ /* 0x000fe2000780c0ff */
[----:B------:R-:W-:-:S12]  /*5bf0*/  IMAD.MOV.U32 R99, RZ, RZ, R0 ;  /* 0x000000ffff637224 */ /* 0x000fd800078e0000 */
[----:B------:R-:W-:Y:S05]  /*5c00*/  @P0 BRA `(.L_x_167) ;  /* 0xffffffb8004c0947 */ /* 0x000fea000383ffff */
[----:B------:R-:W-:Y:S05]  /*5c10*/  EXIT ;  /* 0x000000000000794d */ /* 0x000fea0003800000 */
.L_x_8:
        /* <DEDUP_REMOVED lines=26> */
.L_x_169:
[----:B------:R-:W0:Y:S01]  /*5dc0*/  LDC.64 R28, c[0x0][0x640] ;  /* 0x00019000ff1c7b82 */ /* 0x000e220000000a00 */
[-CC-:B------:R-:W-:Y:S01]  /*5dd0*/  SHF.R.U64 R22, R12, R20.reuse, R13.reuse ;  /* 0x000000140c167219 */ /* 0x180fe2000000120d */
[----:B------:R-:W-:Y:S01]  /*5de0*/  IMAD.MOV.U32 R26, RZ, RZ, 0x1 ;  /* 0x00000001ff1a7424 */ /* 0x000fe200078e00ff */
[----:B------:R-:W-:Y:S02]  /*5df0*/  SHF.R.U32.HI R8, RZ, R20, R13 ;  /* 0x00000014ff087219 */ /* 0x000fe4000001160d */
[----:B------:R-:W-:-:S03]  /*5e00*/  IADD3 R11, P0, RZ, -R22, RZ ;  /* 0x80000016ff0b7210 */ /* 0x000fc60007f1e0ff */
[----:B------:R-:W1:Y:S02]  /*5e10*/  LDC R12, c[0x0][0x618] ;  /* 0x00018600ff0c7b82 */ /* 0x000e640000000800 */
[----:B------:R-:W-:-:S04]  /*5e20*/  IMAD.X R9, RZ, RZ, ~R8, P0 ;  /* 0x000000ffff097224 */ /* 0x000fc800000e0e08 */
[-C--:B------:R-:W-:Y:S02]  /*5e30*/  IMAD R10, R9, R24.reuse, RZ ;  /* 0x00000018090a7224 */ /* 0x080fe400078e02ff */
[----:B------:R-:W2:Y:S01]  /*5e40*/  LDC R20, c[0x0][0x608] ;  /* 0x00018200ff147b82 */ /* 0x000ea20000000800 */
[----:B------:R-:W-:-:S04]  /*5e50*/  IMAD.WIDE.U32 R8, R11, R24, R16 ;  /* 0x000000180b087225 */ /* 0x000fc800078e0010 */
[----:B------:R-:W-:Y:S02]  /*5e60*/  IMAD R11, R11, R25, R10 ;  /* 0x000000190b0b7224 */ /* 0x000fe400078e020a */
[----:B------:R-:W-:Y:S01]  /*5e70*/  IMAD.MOV.U32 R10, RZ, RZ, -0x1 ;  /* 0xffffffffff0a7424 */ /* 0x000fe200078e00ff */
[----:B------:R-:W3:Y:S01]  /*5e80*/  LDC R27, c[0x0][0x658] ;  /* 0x00019600ff1b7b82 */ /* 0x000ee20000000800 */
[----:B------:R-:W-:Y:S01]  /*5e90*/  IMAD.IADD R9, R9, 0x1, R11 ;  /* 0x0000000109097824 */ /* 0x000fe200078e020b */
[----:B0-----:R-:W-:-:S04]  /*5ea0*/  ISETP.NE.U32.AND P0, PT, R28, RZ, PT ;  /* 0x000000ff1c00720c */ /* 0x001fc80003f05070 */
        /* <DEDUP_REMOVED lines=25> */
.L_x_170:
[----:B------:R-:W-:Y:S01]  /*6040*/  ISETP.NE.AND P0, PT, R2, 0x1, PT ;  /* 0x000000010200780c */ /* 0x000fe20003f05270 */
[----:B------:R-:W-:Y:S01]  /*6050*/  IMAD.MOV.U32 R12, RZ, RZ, R22 ;  /* 0x000000ffff0c7224 */ /* 0x000fe200078e0016 */
[----:B-1----:R-:W-:Y:S02]  /*6060*/  SHF.R.U64 R8, R8, R24, R9 ;  /* 0x0000001808087219 */ /* 0x002fe40000001209 */
[----:B------:R-:W-:Y:S01]  /*6070*/  LOP3.LUT R5, R19, R30, RZ, 0xc0, !PT ;  /* 0x0000001e13057212 */ /* 0x000fe200078ec0ff */
[----:B0-----:R-:W-:Y:S01]  /*6080*/  VIADD R19, R23, 0xffffffff ;  /* 0xffffffff17137836 */ /* 0x001fe20000000000 */
[----:B------:R-:W-:Y:S01]  /*6090*/  SHF.L.U32 R26, R26, R27, RZ ;  /* 0x0000001b1a1a7219 */ /* 0x000fe200000006ff */
[----:B------:R-:W-:-:S03]  /*60a0*/  IMAD.MOV R9, RZ, RZ, -R8 ;  /* 0x000000ffff097224 */ /* 0x000fc600078e0a08 */
[----:B------:R-:W-:Y:S01]  /*60b0*/  LOP3.LUT R19, R14, R19, RZ, 0xc0, !PT ;  /* 0x000000130e137212 */ /* 0x000fe200078ec0ff */
[----:B------:R-:W-:Y:S02]  /*60c0*/  IMAD R5, R26, R8, R5 ;  /* 0x000000081a057224 */ /* 0x000fe400078e0205 */
[----:B------:R-:W-:Y:S02]  /*60d0*/  @P0 IMAD R6, R7, R21, R4 ;  /* 0x0000001507060224 */ /* 0x000fe400078e0204 */
[----:B--2---:R-:W-:Y:S02]  /*60e0*/  IMAD R4, R9, R25, R20 ;  /* 0x0000001909047224 */ /* 0x004fe400078e0214 */
[----:B---3--:R-:W-:Y:S02]  /*60f0*/  IMAD R6, R5, R31, R6 ;  /* 0x0000001f05067224 */ /* 0x008fe400078e0206 */
[----:B------:R-:W-:Y:S02]  /*6100*/  IMAD R19, R4, R23, R19 ;  /* 0x0000001704137224 */ /* 0x000fe400078e0213 */
[----:B------:R-:W-:-:S03]  /*6110*/  IMAD.MOV.U32 R8, RZ, RZ, 0x1 ;  /* 0x00000001ff087424 */ /* 0x000fc600078e00ff */
[----:B------:R-:W-:Y:S02]  /*6120*/  SEL R20, R19, R6, !P0 ;  /* 0x0000000613147207 */ /* 0x000fe40004000000 */
[----:B------:R-:W-:-:S07]  /*6130*/  SEL R19, R6, R19, !P0 ;  /* 0x0000001306137207 */ /* 0x000fce0004000000 */
.L_x_168:
[----:B------:R-:W-:-:S08]  /*6140*/  NOP ;  /* 0x0000000000007918 */ /* 0x000fd00000000000 */
[----:B------:R-:W0:-:S00]  /*6150*/  USETMAXREG.DEALLOC.CTAPOOL 0x28 ;  /* 0x00000028000079c8 */ /* 0x000e0000080e0500 */
[----:B0-----:R-:W-:-:S13]  /*6160*/  ISETP.NE.AND P0, PT, R3, RZ, PT ;  /* 0x000000ff0300720c */ /* 0x001fda0003f05270 */
[----:B------:R-:W-:Y:S05]  /*6170*/  @P0 EXIT ;  /* 0x000000000000094d */ /* 0x000fea0003800000 */
[----:B------:R-:W-:Y:S01]  /*6180*/  LOP3.LUT P0, RZ, R8, 0xff, RZ, 0xc0, !PT ;  /* 0x000000ff08ff7812 */ /* 0x000fe2000780c0ff */
[----:B------:R-:W-:Y:S02]  /*6190*/  IMAD.MOV.U32 R3, RZ, RZ, 0x1 ;  /* 0x00000001ff037424 */ /* 0x000fe400078e00ff */
[----:B------:R-:W-:-:S10]  /*61a0*/  IMAD.MOV.U32 R13, RZ, RZ, RZ ;  /* 0x000000ffff0d7224 */ /* 0x000fd400078e00ff */
[----:B------:R-:W-:Y:S05]  /*61b0*/  @!P0 BRA `(.L_x_171) ;  /* 0x0000000c00608947 */ /* 0x000fea0003800000 */
[----:B------:R-:W0:Y:S01]  /*61c0*/  LDC R3, c[0x0][0x28c] ;  /* 0x0000a300ff037b82 */ /* 0x000e220000000800 */
[----:B------:R-:W-:Y:S01]  /*61d0*/  UMOV UR11, 0x1 ;  /* 0x00000001000b7882 */ /* 0x000fe20000000000 */
[----:B------:R-:W-:Y:S01]  /*61e0*/  ULDC UR5, c[0x0][0x658] ;  /* 0x0001960000057ab9 */ /* 0x000fe20000000800 */
[----:B------:R-:W-:Y:S01]  /*61f0*/  UMOV UR10, 0xffffffff ;  /* 0xffffffff000a7882 */ /* 0x000fe20000000000 */
[----:B------:R-:W-:Y:S01]  /*6200*/  BSSY B0, `(.L_x_171) ;  /* 0x00000d3000007945 */ /* 0x000fe20003800000 */
[----:B------:R-:W-:Y:S01]  /*6210*/  USHF.L.U32 UR10, UR10, UR5, URZ ;  /* 0x000000050a0a7299 */ /* 0x000fe2000800063f */
[----:B------:R-:W-:Y:S01]  /*6220*/  IMAD.MOV.U32 R11, RZ, RZ, 0x1 ;  /* 0x00000001ff0b7424 */ /* 0x000fe200078e00ff */
[----:B------:R-:W-:Y:S01]  /*6230*/  LOP3.LUT R10, R18, 0x2, RZ, 0xfc, !PT ;  /* 0x00000002120a7812 */ /* 0x000fe200078efcff */
[----:B------:R-:W1:Y:S01]  /*6240*/  S2UR UR9, SR_CgaCtaId ;  /* 0x00000000000979c3 */ /* 0x000e620000008800 */
[----:B------:R-:W-:Y:S01]  /*6250*/  IMAD.MOV.U32 R13, RZ, RZ, RZ ;  /* 0x000000ffff0d7224 */ /* 0x000fe200078e00ff */
[----:B------:R-:W-:Y:S01]  /*6260*/  ULDC UR4, c[0x0][0x600] ;  /* 0x0001800000047ab9 */ /* 0x000fe20000000800 */
[----:B------:R-:W-:Y:S01]  /*6270*/  UMOV UR15, 0x5 ;  /* 0x00000005000f7882 */ /* 0x000fe20000000000 */
[----:B------:R-:W-:-:S02]  /*6280*/  UIADD3 UR4, UR4, -0x1, URZ ;  /* 0xffffffff04047890 */ /* 0x000fc4000fffe03f */
[----:B------:R-:W-:Y:S01]  /*6290*/  USHF.L.U32 UR5, UR11, UR5, URZ ;  /* 0x000000050b057299 */ /* 0x000fe2000800063f */
[----:B------:R-:W-:Y:S01]  /*62a0*/  ULDC.64 UR24, c[0x0][0x198] ;  /* 0x0000660000187ab9 */ /* 0x000fe20000000a00 */
[----:B0-----:R-:W-:-:S05]  /*62b0*/  VIADD R3, R3, 0x3f ;  /* 0x0000003f03037836 */ /* 0x001fca0000000000 */
[----:B------:R-:W-:Y:S01]  /*62c0*/  SHF.R.S32.HI R4, RZ, 0x1f, R3 ;  /* 0x0000001fff047819 */ /* 0x000fe20000011403 */
[----:B-1----:R-:W-:-:S03]  /*62d0*/  ULOP3.LUT UR8, UR9, 0x1, URZ, 0xc0, !UPT ;  /* 0x0000000109087892 */ /* 0x002fc6000f8ec03f */
[----:B------:R-:W-:Y:S01]  /*62e0*/  LEA.HI R4, R4, R3, RZ, 0x6 ;  /* 0x0000000304047211 */ /* 0x000fe200078f30ff */
[----:B------:R-:W-:Y:S01]  /*62f0*/  USHF.R.U32.HI UR26, URZ, 0x1, UR9 ;  /* 0x000000013f1a7899 */ /* 0x000fe20008011609 */
[----:B------:R-:W-:Y:S01]  /*6300*/  IMAD.MOV.U32 R3, RZ, RZ, 0x1 ;  /* 0x00000001ff037424 */ /* 0x000fe200078e00ff */
[----:B------:R-:W-:Y:S01]  /*6310*/  USHF.L.U32 UR6, UR9, 0x5, URZ ;  /* 0x0000000509067899 */ /* 0x000fe2000800063f */
[----:B------:R-:W-:Y:S01]  /*6320*/  SHF.R.S32.HI R8, RZ, 0x6, R4 ;  /* 0x00000006ff087819 */ /* 0x000fe20000011404 */
[----:B------:R-:W-:Y:S02]  /*6330*/  USHF.L.U32 UR7, UR9, 0xb, URZ ;  /* 0x0000000b09077899 */ /* 0x000fe4000800063f */
[----:B------:R-:W-:Y:S02]  /*6340*/  ULOP3.LUT UR9, UR9, 0xfffffffe, URZ, 0xc0, !UPT ;  /* 0xfffffffe09097892 */ /* 0x000fe4000f8ec03f */
[----:B------:R-:W-:Y:S01]  /*6350*/  UISETP.GT.U32.AND UP0, UPT, UR8, 0xffff, UPT ;  /* 0x0000ffff0800788c */ /* 0x000fe2000bf04070 */
[----:B------:R-:W-:Y:S01]  /*6360*/  VIADD R9, R8, 0x1 ;  /* 0x0000000108097836 */ /* 0x000fe20000000000 */
[----:B------:R-:W-:-:S02]  /*6370*/  USHF.L.U32 UR14, UR11, UR9, URZ ;  /* 0x000000090b0e7299 */ /* 0x000fc4000800063f */
[----:B------:R-:W-:Y:S02]  /*6380*/  ULOP3.LUT UR9, UR9, 0x1, URZ, 0xfc, !UPT ;  /* 0x0000000109097892 */ /* 0x000fe4000f8efc3f */
[----:B------:R-:W-:Y:S02]  /*6390*/  USEL UR8, UR8, 0xffff, !UP0 ;  /* 0x0000ffff08087887 */ /* 0x000fe4000c000000 */
[----:B------:R-:W-:Y:S02]  /*63a0*/  ULOP3.LUT UR13, UR7, 0x800, URZ, 0xc0, !UPT ;  /* 0x00000800070d7892 */ /* 0x000fe4000f8ec03f */
[----:B------:R-:W-:Y:S02]  /*63b0*/  USHF.L.U32 UR9, UR11, UR9, URZ ;  /* 0x000000090b097299 */ /* 0x000fe4000800063f */
[----:B------:R-:W-:Y:S02]  /*63c0*/  ULOP3.LUT UR8, UR8, 0xffff, URZ, 0xc0, !UPT ;  /* 0x0000ffff08087892 */ /* 0x000fe4000f8ec03f */
[----:B------:R-:W-:-:S02]  /*63d0*/  ULEA UR27, UR26, 0x180, 0xd ;  /* 0x000001801a1b7891 */ /* 0x000fc4000f8e683f */
[----:B------:R-:W-:Y:S02]  /*63e0*/  ULOP3.LUT UR6, UR6, 0x20, URZ, 0xc0, !UPT ;  /* 0x0000002006067892 */ /* 0x000fe4000f8ec03f */
[----:B------:R-:W-:Y:S02]  /*63f0*/  ULOP3.LUT UR7, URZ, UR10, URZ, 0x33, !UPT ;  /* 0x0000000a3f077292 */ /* 0x000fe4000f8e333f */
[----:B------:R-:W-:Y:S02]  /*6400*/  ULOP3.LUT UR13, UR13, 0x2c180, URZ, 0xfc, !UPT ;  /* 0x0002c1800d0d7892 */ /* 0x000fe4000f8efc3f */
[----:B------:R-:W-:Y:S02]  /*6410*/  ULOP3.LUT UR14, UR14, UR9, URZ, 0xfc, !UPT ;  /* 0x000000090e0e7292 */ /* 0x000fe4000f8efc3f */
[----:B------:R-:W-:-:S12]  /*6420*/  USHF.L.U32 UR15, UR15, UR8, URZ ;  /* 0x000000080f0f7299 */ /* 0x000fd8000800063f */
.L_x_182:
[----:B------:R-:W-:-:S03]  /*6430*/  UMOV UR8, 0xffffffff ;  /* 0xffffffff00087882 */ /* 0x000fc60000000000 */
[----:B------:R-:W-:Y:S05]  /*6440*/  BRA.DIV UR8, `(.L_x_172) ;  /* 0x0000001208a07947 */ /* 0x000fea000b800000 */
[----:B------:R-:W-:-:S13]  /*6450*/  ELECT P6, URZ, PT ;  /* 0x00000000003f782f */ /* 0x000fda00038c0000 */
.L_x_200:
[----:B------:R-:W0:Y:S01]  /*6460*/  LDC R4, c[0x0][0x28c] ;  /* 0x0000a300ff047b82 */ /* 0x000e220000000800 */
[----:B------:R-:W-:Y:S01]  /*6470*/  BSSY B1, `(.L_x_173) ;  /* 0x0000039000017945 */ /* 0x000fe20003800000 */
[----:B0-----:R-:W-:-:S13]  /*6480*/  ISETP.LT.OR P6, PT, R4, 0x1, !P6 ;  /* 0x000000010400780c */ /* 0x001fda00077c1670 */
[----:B------:R-:W-:Y:S05]  /*6490*/  @P6 BRA `(.L_x_174) ;  /* 0x0000000000d86947 */ /* 0x000fea0003800000 */
[----:B------:R-:W-:Y:S01]  /*64a0*/  LEA R19, R19, UR26, 0x1 ;  /* 0x0000001a13137c11 */ /* 0x000fe2000f8e08ff */
[----:B------:R-:W-:Y:S01]  /*64b0*/  IMAD.MOV.U32 R21, RZ, RZ, RZ ;  /* 0x000000ffff157224 */ /* 0x000fe200078e00ff */
[----:B------:R-:W-:Y:S01]  /*64c0*/  LEA R20, R20, UR6, 0x6 ;  /* 0x0000000614147c11 */ /* 0x000fe2000f8e30ff */
[----:B------:R-:W-:Y:S02]  /*64d0*/  IMAD.MOV.U32 R4, RZ, RZ, R9 ;  /* 0x000000ffff047224 */ /* 0x000fe400078e0009 */
[----:B------:R-:W-:Y:S02]  /*64e0*/  IMAD.MOV.U32 R5, RZ, RZ, R3 ;  /* 0x000000ffff057224 */ /* 0x000fe400078e0003 */
[----:B------:R-:W-:Y:S02]  /*64f0*/  IMAD.MOV.U32 R6, RZ, RZ, R13 ;  /* 0x000000ffff067224 */ /* 0x000fe400078e000d */
[----:B------:R-:W-:-:S07]  /*6500*/  IMAD.SHL.U32 R19, R19, 0x80, RZ ;  /* 0x0000008013137824 */ /* 0x000fce00078e00ff */
.L_x_177:
[----:B------:R-:W0:Y:S01]  /*6510*/  S2R R14, SR_CgaCtaId ;  /* 0x00000000000e7919 */ /* 0x000e220000008800 */
[----:B------:R-:W-:Y:S02]  /*6520*/  MOV R7, 0x400 ;  /* 0x0000040000077802 */ /* 0x000fe40000000f00 */
[----:B------:R-:W-:Y:S02]  /*6530*/  ISETP.NE.AND P1, PT, R0, RZ, PT ;  /* 0x000000ff0000720c */ /* 0x000fe40003f25270 */
[----:B0-----:R-:W-:Y:S02]  /*6540*/  LEA R15, R14, R7, 0x18 ;  /* 0x000000070e0f7211 */ /* 0x001fe400078ec0ff */
[----:B------:R-:W-:-:S09]  /*6550*/  SHF.L.U32 R7, R5, 0x1f, RZ ;  /* 0x0000001f05077819 */ /* 0x000fd200000006ff */
[----:B------:R-:W0:Y:S01]  /*6560*/  @!P1 LDC R14, c[0x0][0x500] ;  /* 0x00014000ff0e9b82 */ /* 0x000e220000000800 */
[----:B------:R-:W-:-:S04]  /*6570*/  IMAD R22, R6, 0x8, R15 ;  /* 0x0000000806167824 */ /* 0x000fc800078e020f */
[----:B------:R-:W1:Y:S02]  /*6580*/  SYNCS.PHASECHK.TRANS64.TRYWAIT P0, [R22+URZ+0x58], R7 ;  /* 0x00005807160075a7 */ /* 0x000e64000800017f */
[----:B-1----:R-:W-:Y:S05]  /*6590*/  @!P0 BRA `(.L_x_175) ;  /* 0x00000010006c8947 */ /* 0x002fea0003800000 */
.L_x_201:
[----:B-1----:R-:W-:Y:S01]  /*65a0*/  PRMT R7, R10, 0x9910, RZ ;  /* 0x000099100a077816 */ /* 0x002fe200000000ff */
[----:B0-----:R0:W-:Y:S03]  /*65b0*/  @!P1 SYNCS.ARRIVE.TRANS64 RZ, [R22+URZ], R14 ;  /* 0x0000000e16ff99a7 */ /* 0x0011e6000800003f */
[----:B------:R-:W-:-:S13]  /*65c0*/  ISETP.NE.AND P0, PT, R7, 0x2, PT ;  /* 0x000000020700780c */ /* 0x000fda0003f05270 */
[----:B0-----:R-:W-:Y:S05]  /*65d0*/  @P0 BRA `(.L_x_176) ;  /* 0x0000000000040947 */ /* 0x001fea0003800000 */
[----:B------:R-:W-:Y:S01]  /*65e0*/  BPT.TRAP 0x1 ;  /* 0x000000040000795c */ /* 0x000fe20000300000 */
.L_x_176:
[----:B------:R-:W-:Y:S01]  /*65f0*/  R2UR UR11, R6 ;  /* 0x00000000060b72ca */ /* 0x000fe200000e0000 */
[----:B------:R-:W-:Y:S01]  /*6600*/  VIADD R4, R4, 0xffffffff ;  /* 0xffffffff04047836 */ /* 0x000fe20000000000 */
[----:B------:R-:W-:Y:S01]  /*6610*/  R2UR UR21, R15 ;  /* 0x000000000f1572ca */ /* 0x000fe200000e0000 */
[----:B------:R-:W-:Y:S01]  /*6620*/  UIADD3 UR16, UP0, UR24, 0xf0, URZ ;  /* 0x000000f018107890 */ /* 0x000fe2000ff1e03f */
[----:B------:R-:W-:Y:S01]  /*6630*/  R2UR UR22, R19 ;  /* 0x00000000131672ca */ /* 0x000fe200000e0000 */
[----:B------:R-:W-:Y:S01]  /*6640*/  UIADD3 UR30, UP1, UR24, 0x1f0, URZ ;  /* 0x000001f0181e7890 */ /* 0x000fe2000ff3e03f */
[----:B------:R-:W-:Y:S01]  /*6650*/  R2UR UR9, R22 ;  /* 0x00000000160972ca */ /* 0x000fe200000e0000 */
[----:B------:R-:W-:Y:S01]  /*6660*/  UIADD3.X UR17, URZ, UR25, URZ, UP0, !UPT ;  /* 0x000000193f117290 */ /* 0x000fe200087fe43f */
[C---:B------:R-:W-:Y:S01]  /*6670*/  R2UR UR10, R21.reuse ;  /* 0x00000000150a72ca */ /* 0x040fe200000e0000 */
[----:B------:R-:W-:Y:S01]  /*6680*/  UPRMT UR20, URZ, 0x5410, UR15 ;  /* 0x000054103f147896 */ /* 0x000fe2000800000f */
[----:B------:R-:W-:Y:S01]  /*6690*/  R2UR UR12, R12 ;  /* 0x000000000c0c72ca */ /* 0x000fe200000e0000 */
[----:B------:R-:W-:Y:S01]  /*66a0*/  VIADD R6, R6, 0x1 ;  /* 0x0000000106067836 */ /* 0x000fe20000000000 */
[----:B------:R-:W-:Y:S01]  /*66b0*/  R2UR UR23, R20 ;  /* 0x00000000141772ca */ /* 0x000fe200000e0000 */
[----:B------:R-:W-:Y:S01]  /*66c0*/  ULEA UR8, UR11, UR27, 0xe ;  /* 0x0000001b0b087291 */ /* 0x000fe2000f8e703f */
[----:B------:R-:W-:Y:S01]  /*66d0*/  ISETP.GT.AND P1, PT, R4, 0x1, PT ;  /* 0x000000010400780c */ /* 0x000fe20003f24270 */
[----:B------:R-:W-:Y:S01]  /*66e0*/  ULEA UR11, UR11, UR13, 0xc ;  /* 0x0000000d0b0b7291 */ /* 0x000fe2000f8e603f */
[C---:B------:R-:W-:Y:S01]  /*66f0*/  ISETP.NE.AND P0, PT, R6.reuse, 0xb, PT ;  /* 0x0000000b0600780c */ /* 0x040fe20003f05270 */
[----:B------:R-:W-:Y:S01]  /*6700*/  UIADD3 UR8, UR21, UR8, URZ ;  /* 0x0000000815087290 */ /* 0x000fe2000fffe03f */
[----:B------:R-:W-:Y:S01]  /*6710*/  VIADD R21, R21, 0x40 ;  /* 0x0000004015157836 */ /* 0x000fe20000000000 */
[----:B------:R-:W-:Y:S01]  /*6720*/  UIADD3 UR21, UR21, UR11, URZ ;  /* 0x0000000b15157290 */ /* 0x000fe2000fffe03f */
[----:B------:R-:W-:Y:S01]  /*6730*/  SEL R14, RZ, 0x1, P0 ;  /* 0x00000001ff0e7807 */ /* 0x000fe20000000000 */
[----:B------:R-:W-:Y:S01]  /*6740*/  UPRMT UR28, URZ, 0x5410, UR14 ;  /* 0x000054103f1c7896 */ /* 0x000fe2000800000e */
[----:B------:R-:W-:Y:S01]  /*6750*/  SEL R6, R6, RZ, P0 ;  /* 0x000000ff06067207 */ /* 0x000fe20000000000 */
[----:B------:R-:W-:Y:S01]  /*6760*/  UIADD3.X UR31, URZ, UR25, URZ, UP1, !UPT ;  /* 0x000000193f1f7290 */ /* 0x000fe20008ffe43f */
[----:B------:R-:W-:Y:S01]  /*6770*/  LOP3.LUT R5, R5, R14, RZ, 0x3c, !PT ;  /* 0x0000000e05057212 */ /* 0x000fe200078e3cff */
[----:B------:R-:W-:Y:S01]  /*6780*/  UMOV UR18, 0x0 ;  /* 0x0000000000127882 */ /* 0x000fe20000000000 */
[----:B------:R-:W-:Y:S01]  /*6790*/  UMOV UR19, 0x10000000 ;  /* 0x1000000000137882 */ /* 0x000fe20000000000 */
[----:B------:R-:W-:-:S02]  /*67a0*/  UMOV UR11, UR22 ;  /* 0x00000016000b7c82 */ /* 0x000fc40008000000 */
[----:B------:R0:W-:Y:S02]  /*67b0*/  UTMALDG.3D.MULTICAST [UR8], [UR16], UR20, desc[UR18] ;  /* 0x00001208100073b4 */ /* 0x0001e40008011814 */
[----:B0-----:R-:W-:Y:S01]  /*67c0*/  UMOV UR8, UR21 ;  /* 0x0000001500087c82 */ /* 0x001fe20008000000 */
[----:B------:R-:W-:Y:S02]  /*67d0*/  UMOV UR11, UR23 ;  /* 0x00000017000b7c82 */ /* 0x000fe40008000000 */
[----:B------:R0:W-:Y:S02]  /*67e0*/  UTMALDG.3D.MULTICAST [UR8], [UR30], UR28, desc[UR18] ;  /* 0x000012081e0073b4 */ /* 0x0001e4000801181c */
[----:B0-----:R-:W-:Y:S05]  /*67f0*/  @P1 BRA `(.L_x_177) ;  /* 0xfffffffc00441947 */ /* 0x001fea000383ffff */
.L_x_174:
[----:B------:R-:W-:Y:S05]  /*6800*/  BSYNC B1 ;  /* 0x0000000000017941 */ /* 0x000fea0003800000 */
.L_x_173:
[----:B------:R-:W-:Y:S01]  /*6810*/  LOP3.LUT P1, RZ, R11, 0xff, RZ, 0xc0, !PT ;  /* 0x000000ff0bff7812 */ /* 0x000fe2000782c0ff */
[C---:B------:R-:W-:Y:S01]  /*6820*/  IMAD.IADD R13, R8.reuse, 0x1, R13 ;  /* 0x00000001080d7824 */ /* 0x040fe200078e020d */
[----:B------:R-:W-:Y:S01]  /*6830*/  ULDC.64 UR8, c[0x0][0x650] ;  /* 0x0001940000087ab9 */ /* 0x000fe20000000a00 */
[C---:B------:R-:W-:Y:S01]  /*6840*/  ISETP.GE.U32.AND P2, PT, R8.reuse, 0xb, PT ;  /* 0x0000000b0800780c */ /* 0x040fe20003f46070 */
[----:B------:R-:W-:Y:S01]  /*6850*/  BSSY B1, `(.L_x_178) ;  /* 0x000006b000017945 */ /* 0x000fe20003800000 */
[----:B------:R-:W-:Y:S01]  /*6860*/  IMAD.MOV.U32 R19, RZ, RZ, -0x1 ;  /* 0xffffffffff137424 */ /* 0x000fe200078e00ff */
[----:B------:R-:W-:Y:S01]  /*6870*/  ISETP.GT.U32.AND P0, PT, R13, 0xa, PT ;  /* 0x0000000a0d00780c */ /* 0x000fe20003f04070 */
[----:B------:R-:W-:Y:S01]  /*6880*/  IMAD.MOV.U32 R20, RZ, RZ, -0x1 ;  /* 0xffffffffff147424 */ /* 0x000fe200078e00ff */
[----:B------:R-:W-:Y:S01]  /*6890*/  PRMT R11, RZ, 0x7610, R11 ;  /* 0x00007610ff0b7816 */ /* 0x000fe2000000000b */
[----:B------:R-:W-:Y:S01]  /*68a0*/  IMAD.MOV.U32 R12, RZ, RZ, -0x1 ;  /* 0xffffffffff0c7424 */ /* 0x000fe200078e00ff */
[----:B------:R-:W-:-:S03]  /*68b0*/  ISETP.LT.U32.AND P0, PT, R8, 0xb, P0 ;  /* 0x0000000b0800780c */ /* 0x000fc60000701070 */
[----:B------:R-:W0:Y:S01]  /*68c0*/  @P1 S2R R5, SR_CgaCtaId ;  /* 0x0000000000051919 */ /* 0x000e220000008800 */
[----:B------:R-:W-:-:S04]  /*68d0*/  @P1 MOV R4, 0x400 ;  /* 0x0000040000041802 */ /* 0x000fc80000000f00 */
[----:B0-----:R-:W-:Y:S01]  /*68e0*/  @P1 LEA R6, R5, R4, 0x18 ;  /* 0x0000000405061211 */ /* 0x001fe200078ec0ff */
[----:B------:R-:W-:Y:S01]  /*68f0*/  IMAD.WIDE.U32 R4, R13, -0x45d1745d, RZ ;  /* 0xba2e8ba30d047825 */ /* 0x000fe200078e00ff */
[----:B------:R-:W-:Y:S02]  /*6900*/  SEL R4, RZ, 0x1, !P0 ;  /* 0x00000001ff047807 */ /* 0x000fe40004000000 */
[----:B------:R0:W-:Y:S01]  /*6910*/  @P1 SYNCS.ARRIVE.TRANS64.A1T0 RZ, [R6+URZ+0xc8], RZ ;  /* 0x0000c8ff06ff19a7 */ /* 0x0001e2000810003f */
[----:B------:R-:W-:Y:S02]  /*6920*/  IADD3 R16, P1, R16, UR36, RZ ;  /* 0x0000002410107c10 */ /* 0x000fe4000ff3e0ff */
[----:B------:R-:W-:Y:S02]  /*6930*/  LOP3.LUT R3, R3, R4, RZ, 0x3c, !PT ;  /* 0x0000000403037212 */ /* 0x000fe400078e3cff */
[----:B------:R-:W-:Y:S02]  /*6940*/  IADD3.X R17, R17, UR42, RZ, P1, !PT ;  /* 0x0000002a11117c10 */ /* 0x000fe40008ffe4ff */
[----:B------:R-:W-:-:S02]  /*6950*/  ISETP.GE.U32.AND P0, PT, R16, UR8, PT ;  /* 0x0000000810007c0c */ /* 0x000fc4000bf06070 */
[----:B0-----:R-:W-:Y:S02]  /*6960*/  SHF.R.U32.HI R6, RZ, 0x3, R5 ;  /* 0x00000003ff067819 */ /* 0x001fe40000011605 */
[----:B------:R-:W-:Y:S02]  /*6970*/  ISETP.GE.U32.AND.EX P0, PT, R17, UR9, PT, P0 ;  /* 0x0000000911007c0c */ /* 0x000fe4000bf06100 */
[----:B------:R-:W-:Y:S01]  /*6980*/  @P2 LOP3.LUT R3, R3, 0x1, R6, 0x78, !PT ;  /* 0x0000000103032812 */ /* 0x000fe200078e7806 */
[----:B------:R-:W-:Y:S01]  /*6990*/  IMAD R13, R6, -0xb, R13 ;  /* 0xfffffff5060d7824 */ /* 0x000fe200078e020d */
[----:B------:R-:W-:-:S09]  /*69a0*/  PRMT R4, RZ, 0x7610, R4 ;  /* 0x00007610ff047816 */ /* 0x000fd20000000004 */
[----:B------:R-:W-:Y:S05]  /*69b0*/  @P0 BRA `(.L_x_179) ;  /* 0x0000000400500947 */ /* 0x000fea0003800000 */
[----:B------:R-:W0:Y:S01]  /*69c0*/  S2R R15, SR_CTAID.X ;  /* 0x00000000000f7919 */ /* 0x000e220000002500 */
[----:B------:R-:W-:Y:S01]  /*69d0*/  ULDC.64 UR8, c[0x0][0x628] ;  /* 0x00018a0000087ab9 */ /* 0x000fe20000000a00 */
[----:B------:R-:W1:Y:S01]  /*69e0*/  LDC R20, c[0x0][0x144] ;  /* 0x00005100ff147b82 */ /* 0x000e620000000800 */
[----:B------:R-:W-:Y:S01]  /*69f0*/  ISETP.NE.U32.AND P0, PT, RZ, UR8, PT ;  /* 0x00000008ff007c0c */ /* 0x000fe2000bf05070 */
[----:B------:R-:W2:Y:S01]  /*6a00*/  S2R R12, SR_CTAID.Y ;  /* 0x00000000000c7919 */ /* 0x000ea20000002600 */
[----:B------:R-:W-:Y:S01]  /*6a10*/  ULDC UR10, c[0x0][0x150] ;  /* 0x00005400000a7ab9 */ /* 0x000fe20000000800 */
[----:B------:R-:W-:Y:S01]  /*6a20*/  ULDC UR11, c[0x0][0x630] ;  /* 0x00018c00000b7ab9 */ /* 0x000fe20000000800 */
[----:B------:R-:W-:Y:S01]  /*6a30*/  ISETP.NE.AND.EX P0, PT, RZ, UR9, PT, P0 ;  /* 0x00000009ff007c0c */ /* 0x000fe2000bf05300 */
[----:B------:R-:W-:Y:S01]  /*6a40*/  IMAD.MOV.U32 R4, RZ, RZ, R16 ;  /* 0x000000ffff047224 */ /* 0x000fe200078e0010 */
[----:B0-----:R-:W-:-:S05]  /*6a50*/  I2FP.F32.U32 R5, R15 ;  /* 0x0000000f00057245 */ /* 0x001fca0000201000 */
[----:B------:R-:W-:Y:S01]  /*6a60*/  FMUL R21, R5, UR10 ;  /* 0x0000000a05157c20 */ /* 0x000fe20008400000 */
[----:B------:R-:W-:-:S05]  /*6a70*/  IMAD.MOV.U32 R5, RZ, RZ, R17 ;  /* 0x000000ffff057224 */ /* 0x000fca00078e0011 */
[----:B--2---:R-:W-:Y:S05]  /*6a80*/  @!P0 BRA `(.L_x_180) ;  /* 0x0000000000288947 */ /* 0x004fea0003800000 */
[----:B------:R-:W-:Y:S02]  /*6a90*/  ULDC UR10, c[0x0][0x634] ;  /* 0x00018d00000a7ab9 */ /* 0x000fe40000000800 */
[----:B------:R-:W-:-:S05]  /*6aa0*/  IADD3 R5, P0, R16, UR10, RZ ;  /* 0x0000000a10057c10 */ /* 0x000fca000ff1e0ff */
[----:B------:R-:W-:-:S04]  /*6ab0*/  IMAD.X R19, RZ, RZ, R17, P0 ;  /* 0x000000ffff137224 */ /* 0x000fc800000e0611 */
[----:B------:R-:W-:-:S04]  /*6ac0*/  IMAD.WIDE.U32 R6, R19, UR8, RZ ;  /* 0x0000000813067c25 */ /* 0x000fc8000f8e00ff */
[----:B------:R-:W-:-:S04]  /*6ad0*/  IMAD.WIDE.U32 R6, P0, R5, UR9, R6 ;  /* 0x0000000905067c25 */ /* 0x000fc8000f800006 */
[----:B------:R-:W-:-:S04]  /*6ae0*/  IMAD.WIDE.U32 R4, R5, UR8, RZ ;  /* 0x0000000805047c25 */ /* 0x000fc8000f8e00ff */
[----:B------:R-:W-:Y:S01]  /*6af0*/  IMAD.MOV.U32 R4, RZ, RZ, R7 ;  /* 0x000000ffff047224 */ /* 0x000fe200078e0007 */
[----:B------:R-:W-:Y:S01]  /*6b00*/  IADD3 RZ, P1, R5, R6, RZ ;  /* 0x0000000605ff7210 */ /* 0x000fe20007f3e0ff */
[----:B------:R-:W-:-:S04]  /*6b10*/  IMAD.X R5, RZ, RZ, RZ, P0 ;  /* 0x000000ffff057224 */ /* 0x000fc800000e06ff */
[----:B------:R-:W-:-:S08]  /*6b20*/  IMAD.WIDE.U32.X R4, R19, UR9, R4, P1 ;  /* 0x0000000913047c25 */ /* 0x000fd000088e0404 */
.L_x_180:
[--C-:B------:R-:W-:Y:S01]  /*6b30*/  SHF.R.U64 R14, R4, UR11, R5.reuse ;  /* 0x0000000b040e7c19 */ /* 0x100fe20008001205 */
[----:B------:R-:W0:Y:S01]  /*6b40*/  F2I.U32.TRUNC.NTZ R21, R21 ;  /* 0x0000001500157305 */ /* 0x000e22000020f000 */
[----:B------:R-:W-:Y:S01]  /*6b50*/  SHF.R.U32.HI R4, RZ, UR11, R5 ;  /* 0x0000000bff047c19 */ /* 0x000fe20008011605 */
[----:B------:R-:W-:Y:S01]  /*6b60*/  ULDC.64 UR8, c[0x0][0x620] ;  /* 0x0001880000087ab9 */ /* 0x000fe20000000a00 */
[----:B------:R-:W-:Y:S01]  /*6b70*/  IADD3 R7, P0, RZ, -R14, RZ ;  /* 0x8000000eff077210 */ /* 0x000fe20007f1e0ff */
[----:B------:R-:W-:-:S04]  /*6b80*/  ULDC.64 UR10, c[0x0][0x640] ;  /* 0x00019000000a7ab9 */ /* 0x000fc80000000a00 */
[----:B------:R-:W-:Y:S01]  /*6b90*/  IMAD.X R4, RZ, RZ, ~R4, P0 ;  /* 0x000000ffff047224 */ /* 0x000fe200000e0e04 */
[----:B------:R-:W-:-:S03]  /*6ba0*/  ISETP.NE.U32.AND P0, PT, RZ, UR10, PT ;  /* 0x0000000aff007c0c */ /* 0x000fc6000bf05070 */
[----:B------:R-:W-:Y:S01]  /*6bb0*/  IMAD R6, R4, UR8, RZ ;  /* 0x0000000804067c24 */ /* 0x000fe2000f8e02ff */
[----:B------:R-:W-:Y:S01]  /*6bc0*/  ISETP.NE.AND.EX P0, PT, RZ, UR11, PT, P0 ;  /* 0x0000000bff007c0c */ /* 0x000fe2000bf05300 */
[----:B------:R-:W-:Y:S01]  /*6bd0*/  IMAD.WIDE.U32 R4, R7, UR8, R16 ;  /* 0x0000000807047c25 */ /* 0x000fe2000f8e0010 */
[----:B------:R-:W-:-:S03]  /*6be0*/  ULDC UR8, c[0x0][0x618] ;  /* 0x0001860000087ab9 */ /* 0x000fc60000000800 */
[----:B------:R-:W-:Y:S01]  /*6bf0*/  IMAD R7, R7, UR9, R6 ;  /* 0x0000000907077c24 */ /* 0x000fe2000f8e0206 */
[----:B------:R-:W-:Y:S01]  /*6c00*/  ULDC UR9, c[0x0][0x154] ;  /* 0x0000550000097ab9 */ /* 0x000fe20000000800 */
[----:B0-----:R-:W-:Y:S02]  /*6c10*/  IMAD.MOV R6, RZ, RZ, -R21 ;  /* 0x000000ffff067224 */ /* 0x001fe400078e0a15 */
[----:B------:R-:W0:Y:S01]  /*6c20*/  LDC R21, c[0x0][0x148] ;  /* 0x00005200ff157b82 */ /* 0x000e220000000800 */
[----:B------:R-:W-:Y:S02]  /*6c30*/  IMAD.IADD R5, R5, 0x1, R7 ;  /* 0x0000000105057824 */ /* 0x000fe400078e0207 */
[----:B-1----:R-:W-:Y:S01]  /*6c40*/  IMAD R15, R20, R6, R15 ;  /* 0x00000006140f7224 */ /* 0x002fe200078e020f */
[----:B------:R-:W-:Y:S02]  /*6c50*/  I2FP.F32.U32 R6, R12 ;  /* 0x0000000c00067245 */ /* 0x000fe40000201000 */
[----:B------:R-:W-:-:S02]  /*6c60*/  SHF.R.U64 R19, R4, UR8, R5 ;  /* 0x0000000804137c19 */ /* 0x000fc40008001205 */
[----:B------:R-:W-:Y:S01]  /*6c70*/  SHF.R.U32.HI R4, RZ, UR8, R5 ;  /* 0x00000008ff047c19 */ /* 0x000fe20008011605 */
[----:B------:R-:W-:Y:S01]  /*6c80*/  FMUL R6, R6, UR9 ;  /* 0x0000000906067c20 */ /* 0x000fe20008400000 */
[----:B------:R-:W-:Y:S02]  /*6c90*/  ULDC UR8, c[0x0][0x608] ;  /* 0x0001820000087ab9 */ /* 0x000fe40000000800 */
[--C-:B------:R-:W-:Y:S01]  /*6ca0*/  SHF.R.U64 R22, R19, UR8, R4.reuse ;  /* 0x0000000813167c19 */ /* 0x100fe20008001204 */
[----:B------:R1:W2:Y:S01]  /*6cb0*/  F2I.U32.TRUNC.NTZ R24, R6 ;  /* 0x0000000600187305 */ /* 0x0002a2000020f000 */
[----:B------:R-:W-:Y:S01]  /*6cc0*/  SHF.R.U32.HI R5, RZ, UR8, R4 ;  /* 0x00000008ff057c19 */ /* 0x000fe20008011604 */
[----:B------:R-:W-:-:S03]  /*6cd0*/  ULDC UR8, c[0x0][0x658] ;  /* 0x0001960000087ab9 */ /* 0x000fc60000000800 */
[--C-:B------:R-:W-:Y:S02]  /*6ce0*/  SHF.R.U64 R20, R22, UR8, R5.reuse ;  /* 0x0000000816147c19 */ /* 0x100fe40008001205 */
[----:B------:R-:W-:-:S03]  /*6cf0*/  SHF.R.U32.HI R23, RZ, UR8, R5 ;  /* 0x00000008ff177c19 */ /* 0x000fc60008011605 */
[----:B------:R-:W-:Y:S02]  /*6d00*/  IMAD.MOV.U32 R4, RZ, RZ, R20 ;  /* 0x000000ffff047224 */ /* 0x000fe400078e0014 */
[----:B------:R-:W-:Y:S01]  /*6d10*/  IMAD.MOV.U32 R5, RZ, RZ, R23 ;  /* 0x000000ffff057224 */ /* 0x000fe200078e0017 */
[----:B-1----:R-:W-:Y:S06]  /*6d20*/  @!P0 BRA `(.L_x_181) ;  /* 0x0000000000288947 */ /* 0x002fec0003800000 */
        /* <DEDUP_REMOVED lines=10> */
.L_x_181:
[----:B------:R-:W-:Y:S01]  /*6dd0*/  ISETP.NE.AND P0, PT, R2, 0x1, PT ;  /* 0x000000010200780c */ /* 0x000fe20003f05270 */
[----:B------:R-:W-:Y:S01]  /*6de0*/  ULDC UR8, c[0x0][0x648] ;  /* 0x0001920000087ab9 */ /* 0x000fe20000000800 */
[----:B------:R-:W-:Y:S01]  /*6df0*/  LOP3.LUT R22, R22, UR7, RZ, 0xc0, !PT ;  /* 0x0000000716167c12 */ /* 0x000fe2000f8ec0ff */
[----:B--2---:R-:W-:Y:S01]  /*6e00*/  IMAD.MOV R24, RZ, RZ, -R24 ;  /* 0x000000ffff187224 */ /* 0x004fe200078e0a18 */
[----:B------:R-:W-:Y:S01]  /*6e10*/  SHF.R.U64 R5, R4, UR8, R5 ;  /* 0x0000000804057c19 */ /* 0x000fe20008001205 */
[----:B------:R-:W-:Y:S01]  /*6e20*/  ULDC UR8, c[0x0][0x638] ;  /* 0x00018e0000087ab9 */ /* 0x000fe20000000800 */
[----:B------:R-:W-:Y:S01]  /*6e30*/  LOP3.LUT R19, R19, UR4, RZ, 0xc0, !PT ;  /* 0x0000000413137c12 */ /* 0x000fe2000f8ec0ff */
[----:B------:R-:W-:Y:S01]  /*6e40*/  ULDC UR9, c[0x0][0x610] ;  /* 0x0001840000097ab9 */ /* 0x000fe20000000800 */
[----:B------:R-:W-:Y:S02]  /*6e50*/  IMAD.MOV.U32 R4, RZ, RZ, 0x1 ;  /* 0x00000001ff047424 */ /* 0x000fe400078e00ff */
[----:B------:R-:W-:-:S02]  /*6e60*/  IMAD.MOV R7, RZ, RZ, -R5 ;  /* 0x000000ffff077224 */ /* 0x000fc400078e0a05 */
[----:B------:R-:W-:Y:S02]  /*6e70*/  IMAD R22, R5, UR5, R22 ;  /* 0x0000000505167c24 */ /* 0x000fe4000f8e0216 */
[----:B0-----:R-:W-:Y:S02]  /*6e80*/  @P0 IMAD R15, R21, R24, R12 ;  /* 0x00000018150f0224 */ /* 0x001fe400078e020c */
[----:B------:R-:W-:Y:S01]  /*6e90*/  IMAD R20, R7, UR8, R20 ;  /* 0x0000000807147c24 */ /* 0x000fe2000f8e0214 */
[----:B------:R-:W-:Y:S01]  /*6ea0*/  ULDC UR8, c[0x0][0x600] ;  /* 0x0001800000087ab9 */ /* 0x000fe20000000800 */
[----:B------:R-:W-:Y:S02]  /*6eb0*/  IMAD R15, R22, UR9, R15 ;  /* 0x00000009160f7c24 */ /* 0x000fe4000f8e020f */
[----:B------:R-:W-:Y:S02]  /*6ec0*/  IMAD R6, R20, UR8, R19 ;  /* 0x0000000814067c24 */ /* 0x000fe4000f8e0213 */
[----:B------:R-:W-:-:S03]  /*6ed0*/  IMAD.MOV.U32 R12, RZ, RZ, R14 ;  /* 0x000000ffff0c7224 */ /* 0x000fc600078e000e */
[----:B------:R-:W-:Y:S02]  /*6ee0*/  SEL R20, R6, R15, !P0 ;  /* 0x0000000f06147207 */ /* 0x000fe40004000000 */
[----:B------:R-:W-:-:S07]  /*6ef0*/  SEL R19, R15, R6, !P0 ;  /* 0x000000060f137207 */ /* 0x000fce0004000000 */
.L_x_179:
[----:B------:R-:W-:Y:S05]  /*6f00*/  BSYNC B1 ;  /* 0x0000000000017941 */ /* 0x000fea0003800000 */
.L_x_178:
[----:B------:R-:W-:-:S13]  /*6f10*/  LOP3.LUT P0, RZ, R4, 0xff, RZ, 0xc0, !PT ;  /* 0x000000ff04ff7812 */ /* 0x000fda000780c0ff */
[----:B------:R-:W-:Y:S05]  /*6f20*/  @P0 BRA `(.L_x_182) ;  /* 0xfffffff400400947 */ /* 0x000fea000383ffff */
[----:B------:R-:W-:Y:S05]  /*6f30*/  BSYNC B0 ;  /* 0x0000000000007941 */ /* 0x000fea0003800000 */
.L_x_171:
[----:B------:R-:W-:-:S03]  /*6f40*/  UMOV UR8, 0xffffffff ;  /* 0xffffffff00087882 */ /* 0x000fc60000000000 */
[----:B------:R-:W-:Y:S05]  /*6f50*/  BRA.DIV UR8, `(.L_x_183) ;  /* 0x0000000a08107947 */ /* 0x000fea000b800000 */
[----:B------:R-:W-:-:S13]  /*6f60*/  ELECT P6, URZ, PT ;  /* 0x00000000003f782f */ /* 0x000fda00038c0000 */
.L_x_204:
[----:B------:R-:W-:Y:S04]  /*6f70*/  BSSY B0, `(.L_x_184) ;  /* 0x000006a000007945 */ /* 0x000fe80003800000 */
[----:B------:R-:W-:Y:S05]  /*6f80*/  @!P6 BRA `(.L_x_185) ;  /* 0x0000000400a0e947 */ /* 0x000fea0003800000 */
[----:B------:R-:W-:-:S04]  /*6f90*/  LOP3.LUT R18, R18, 0x2, RZ, 0xfc, !PT ;  /* 0x0000000212127812 */ /* 0x000fc800078efcff */
[----:B------:R-:W-:-:S13]  /*6fa0*/  ISETP.NE.AND P0, PT, R18, 0x3, PT ;  /* 0x000000031200780c */ /* 0x000fda0003f05270 */
[----:B------:R-:W-:Y:S05]  /*6fb0*/  @!P0 BRA `(.L_x_186) ;  /* 0x0000000000048947 */ /* 0x000fea0003800000 */
[----:B------:R-:W-:Y:S01]  /*6fc0*/  BPT.TRAP 0x1 ;  /* 0x000000040000795c */ /* 0x000fe20000300000 */
.L_x_186:
[----:B------:R-:W0:Y:S01]  /*6fd0*/  S2R R5, SR_CgaCtaId ;  /* 0x0000000000057919 */ /* 0x000e220000008800 */
[----:B------:R-:W-:Y:S02]  /*6fe0*/  MOV R0, 0x400 ;  /* 0x0000040000007802 */ /* 0x000fe40000000f00 */
[----:B------:R-:W-:Y:S02]  /*6ff0*/  SHF.L.U32 R4, R3, 0x1f, RZ ;  /* 0x0000001f03047819 */ /* 0x000fe400000006ff */
[----:B0-----:R-:W-:-:S05]  /*7000*/  LEA R0, R5, R0, 0x18 ;  /* 0x0000000005007211 */ /* 0x001fca00078ec0ff */
[----:B------:R-:W-:-:S04]  /*7010*/  VIADD R0, R0, 0x58 ;  /* 0x0000005800007836 */ /* 0x000fc80000000000 */
[C---:B------:R-:W-:Y:S02]  /*7020*/  IMAD R7, R13.reuse, 0x8, R0 ;  /* 0x000000080d077824 */ /* 0x040fe400078e0200 */
[----:B------:R-:W-:Y:S02]  /*7030*/  VIADD R13, R13, 0x1 ;  /* 0x000000010d0d7836 */ /* 0x000fe40000000000 */
[----:B------:R-:W0:Y:S03]  /*7040*/  SYNCS.PHASECHK.TRANS64.TRYWAIT P0, [R7+URZ], R4 ;  /* 0x00000004070075a7 */ /* 0x000e26000800017f */
[----:B------:R-:W-:-:S04]  /*7050*/  ISETP.NE.AND P1, PT, R13, 0xb, PT ;  /* 0x0000000b0d00780c */ /* 0x000fc80003f25270 */
[----:B------:R-:W-:Y:S02]  /*7060*/  SEL R2, RZ, 0x1, P1 ;  /* 0x00000001ff027807 */ /* 0x000fe40000800000 */
[----:B------:R-:W-:Y:S02]  /*7070*/  SEL R13, R13, RZ, P1 ;  /* 0x000000ff0d0d7207 */ /* 0x000fe40000800000 */
[----:B------:R-:W-:-:S03]  /*7080*/  LOP3.LUT R6, R3, R2, RZ, 0x3c, !PT ;  /* 0x0000000203067212 */ /* 0x000fc600078e3cff */
[----:B------:R-:W-:Y:S01]  /*7090*/  IMAD R8, R13, 0x8, R0 ;  /* 0x000000080d087824 */ /* 0x000fe200078e0200 */
[----:B------:R-:W-:Y:S01]  /*70a0*/  SHF.L.U32 R5, R6, 0x1f, RZ ;  /* 0x0000001f06057819 */ /* 0x000fe200000006ff */
[----:B0-----:R-:W-:Y:S06]  /*70b0*/  @!P0 BRA `(.L_x_187) ;  /* 0x0000000400d88947 */ /* 0x001fec0003800000 */
.L_x_205:
[----:B------:R-:W1:Y:S01]  /*70c0*/  SYNCS.PHASECHK.TRANS64.TRYWAIT P0, [R8+URZ], R5 ;  /* 0x00000005080075a7 */ /* 0x000e62000800017f */
[----:B------:R-:W-:-:S05]  /*70d0*/  VIADD R2, R13, 0x1 ;  /* 0x000000010d027836 */ /* 0x000fca0000000000 */
[----:B------:R-:W-:-:S04]  /*70e0*/  ISETP.NE.AND P1, PT, R2, 0xb, PT ;  /* 0x0000000b0200780c */ /* 0x000fc80003f25270 */
[----:B------:R-:W-:Y:S02]  /*70f0*/  SEL R3, RZ, 0x1, P1 ;  /* 0x00000001ff037807 */ /* 0x000fe40000800000 */
[----:B0-----:R-:W-:Y:S02]  /*7100*/  SEL R7, R2, RZ, P1 ;  /* 0x000000ff02077207 */ /* 0x001fe40000800000 */
[----:B------:R-:W-:-:S03]  /*7110*/  LOP3.LUT R6, R6, R3, RZ, 0x3c, !PT ;  /* 0x0000000306067212 */ /* 0x000fc600078e3cff */
[----:B------:R-:W-:Y:S01]  /*7120*/  IMAD R9, R7, 0x8, R0 ;  /* 0x0000000807097824 */ /* 0x000fe200078e0200 */
[----:B------:R-:W-:Y:S01]  /*7130*/  SHF.L.U32 R4, R6, 0x1f, RZ ;  /* 0x0000001f06047819 */ /* 0x000fe200000006ff */
[----:B-1----:R-:W-:Y:S06]  /*7140*/  @!P0 BRA `(.L_x_188) ;  /* 0x0000000400c88947 */ /* 0x002fec0003800000 */
.L_x_206:
[----:B------:R-:W1:Y:S01]  /*7150*/  SYNCS.PHASECHK.TRANS64.TRYWAIT P0, [R9+URZ], R4 ;  /* 0x00000004090075a7 */ /* 0x000e62000800017f */
[----:B------:R-:W-:-:S05]  /*7160*/  VIADD R2, R7, 0x1 ;  /* 0x0000000107027836 */ /* 0x000fca0000000000 */
[----:B------:R-:W-:-:S04]  /*7170*/  ISETP.NE.AND P1, PT, R2, 0xb, PT ;  /* 0x0000000b0200780c */ /* 0x000fc80003f25270 */
[----:B------:R-:W-:Y:S02]  /*7180*/  SEL R3, RZ, 0x1, P1 ;  /* 0x00000001ff037807 */ /* 0x000fe40000800000 */
[----:B------:R-:W-:Y:S02]  /*7190*/  SEL R7, R2, RZ, P1 ;  /* 0x000000ff02077207 */ /* 0x000fe40000800000 */
[----:B------:R-:W-:-:S03]  /*71a0*/  LOP3.LUT R6, R6, R3, RZ, 0x3c, !PT ;  /* 0x0000000306067212 */ /* 0x000fc600078e3cff */
[----:B0-----:R-:W-:Y:S01]  /*71b0*/  IMAD R8, R7, 0x8, R0 ;  /* 0x0000000807087824 */ /* 0x001fe200078e0200 */
[----:B------:R-:W-:Y:S01]  /*71c0*/  SHF.L.U32 R5, R6, 0x1f, RZ ;  /* 0x0000001f06057819 */ /* 0x000fe200000006ff */
[----:B-1----:R-:W-:Y:S06]  /*71d0*/  @!P0 BRA `(.L_x_189) ;  /* 0x0000000400b88947 */ /* 0x002fec0003800000 */
.L_x_207:
        /* <DEDUP_REMOVED lines=9> */
.L_x_208:
        /* <DEDUP_REMOVED lines=9> */
.L_x_209:
        /* <DEDUP_REMOVED lines=9> */
.L_x_210:
        /* <DEDUP_REMOVED lines=9> */
.L_x_211:
        /* <DEDUP_REMOVED lines=9> */
.L_x_212:
[----:B------:R-:W1:Y:S01]  /*74b0*/  SYNCS.PHASECHK.TRANS64.TRYWAIT P0, [R9+URZ], R4 ;  /* 0x00000004090075a7 */ /* 0x000e62000800017f */
[----:B------:R-:W-:-:S05]  /*74c0*/  VIADD R2, R7, 0x1 ;  /* 0x0000000107027836 */ /* 0x000fca0000000000 */
[----:B------:R-:W-:-:S04]  /*74d0*/  ISETP.NE.AND P1, PT, R2, 0xb, PT ;  /* 0x0000000b0200780c */ /* 0x000fc80003f25270 */
[----:B------:R-:W-:Y:S02]  /*74e0*/  SEL R3, RZ, 0x1, P1 ;  /* 0x00000001ff037807 */ /* 0x000fe40000800000 */
[----:B------:R-:W-:Y:S02]  /*74f0*/  SEL R7, R2, RZ, P1 ;  /* 0x000000ff02077207 */ /* 0x000fe40000800000 */
[----:B------:R-:W-:-:S03]  /*7500*/  LOP3.LUT R11, R6, R3, RZ, 0x3c, !PT ;  /* 0x00000003060b7212 */ /* 0x000fc600078e3cff */
[----:B------:R-:W-:Y:S01]  /*7510*/  IMAD R6, R7, 0x8, R0 ;  /* 0x0000000807067824 */ /* 0x000fe200078e0200 */
[----:B0-----:R-:W-:Y:S01]  /*7520*/  SHF.L.U32 R5, R11, 0x1f, RZ ;  /* 0x0000001f0b057819 */ /* 0x001fe200000006ff */
[----:B-1----:R-:W-:Y:S06]  /*7530*/  @!P0 BRA `(.L_x_195) ;  /* 0x0000000400588947 */ /* 0x002fec0003800000 */
.L_x_213:
[----:B------:R-:W1:Y:S01]  /*7540*/  SYNCS.PHASECHK.TRANS64.TRYWAIT P0, [R6+URZ], R5 ;  /* 0x00000005060075a7 */ /* 0x000e62000800017f */
[----:B------:R-:W-:-:S05]  /*7550*/  VIADD R2, R7, 0x1 ;  /* 0x0000000107027836 */ /* 0x000fca0000000000 */
[----:B------:R-:W-:-:S04]  /*7560*/  ISETP.NE.AND P1, PT, R2, 0xb, PT ;  /* 0x0000000b0200780c */ /* 0x000fc80003f25270 */
[----:B0-----:R-:W-:Y:S02]  /*7570*/  SEL R4, RZ, 0x1, P1 ;  /* 0x00000001ff047807 */ /* 0x001fe40000800000 */
[----:B------:R-:W-:Y:S02]  /*7580*/  SEL R3, R2, RZ, P1 ;  /* 0x000000ff02037207 */ /* 0x000fe40000800000 */
[----:B------:R-:W-:Y:S01]  /*7590*/  LOP3.LUT R4, R11, R4, RZ, 0x3c, !PT ;  /* 0x000000040b047212 */ /* 0x000fe200078e3cff */
[----:B-1----:R-:W-:Y:S06]  /*75a0*/  @!P0 BRA `(.L_x_196) ;  /* 0x0000000400508947 */ /* 0x002fec0003800000 */
.L_x_214:
[----:B------:R-:W-:Y:S01]  /*75b0*/  IMAD R3, R3, 0x8, R0 ;  /* 0x0000000803037824 */ /* 0x000fe200078e0200 */
[----:B------:R-:W-:-:S07]  /*75c0*/  SHF.L.U32 R0, R4, 0x1f, RZ ;  /* 0x0000001f04007819 */ /* 0x000fce00000006ff */
.L_x_197:
[----:B-1----:R1:W2:Y:S02]  /*75d0*/  SYNCS.PHASECHK.TRANS64.TRYWAIT P0, [R3+URZ], R0 ;  /* 0x00000000030075a7 */ /* 0x0022a4000800017f */
[----:B--2---:R-:W-:Y:S05]  /*75e0*/  @!P0 NANOSLEEP.SYNCS 0x989680 ;  /* 0x009896800000895d */ /* 0x004fea0003900000 */
[----:B------:R-:W2:Y:S02]  /*75f0*/  @!P0 SYNCS.PHASECHK.TRANS64 P0, [R3+URZ], R0 ;  /* 0x00000000030085a7 */ /* 0x000ea4000800007f */
[----:B--2---:R-:W-:Y:S05]  /*7600*/  @!P0 BRA `(.L_x_197) ;  /* 0xfffffffc00f08947 */ /* 0x004fea000383ffff */
.L_x_185:
[----:B------:R-:W-:Y:S05]  /*7610*/  BSYNC B0 ;  /* 0x0000000000007941 */ /* 0x000fea0003800000 */
.L_x_184:
[----:B------:R-:W-:Y:S05]  /*7620*/  EXIT ;  /* 0x000000000000794d */ /* 0x000fea0003800000 */
.L_x_22:
[----:B-1----:R1:W2:Y:S02]  /*7630*/  SYNCS.PHASECHK.TRANS64.TRYWAIT P1, [R3+URZ], R0 ;  /* 0x00000000030075a7 */ /* 0x0022a4000802017f */
[----:B--2---:R-:W-:Y:S05]  /*7640*/  @!P1 NANOSLEEP.SYNCS 0x989680 ;  /* 0x009896800000995d */ /* 0x004fea0003900000 */
[----:B------:R-:W2:Y:S02]  /*7650*/  @!P1 SYNCS.PHASECHK.TRANS64 P1, [R3+URZ], R0 ;  /* 0x00000000030095a7 */ /* 0x000ea4000802007f */
[----:B--2---:R-:W-:Y:S05]  /*7660*/  @!P1 BRA `(.L_x_22) ;  /* 0xfffffffc00f09947 */ /* 0x004fea000383ffff */
[----:B------:R-:W-:Y:S05]  /*7670*/  BRA `(.L_x_21) ;  /* 0xffffffa000807947 */ /* 0x000fea000383ffff */
.L_x_27:
[----:B-1----:R1:W2:Y:S02]  /*7680*/  SYNCS.PHASECHK.TRANS64.TRYWAIT P1, [R5+URZ], R4 ;  /* 0x00000004050075a7 */ /* 0x0022a4000802017f */
[----:B--2---:R-:W-:Y:S05]  /*7690*/  @!P1 NANOSLEEP.SYNCS 0x989680 ;  /* 0x009896800000995d */ /* 0x004fea0003900000 */
[----:B------:R-:W2:Y:S02]  /*76a0*/  @!P1 SYNCS.PHASECHK.TRANS64 P1, [R5+URZ], R4 ;  /* 0x00000004050095a7 */ /* 0x000ea4000802007f */
[----:B--2---:R-:W-:Y:S05]  /*76b0*/  @!P1 BRA `(.L_x_27) ;  /* 0xfffffffc00f09947 */ /* 0x004fea000383ffff */
[----:B------:R-:W-:Y:S05]  /*76c0*/  BRA `(.L_x_26) ;  /* 0xffffffa400547947 */ /* 0x000fea000383ffff */
.L_x_172:
[----:B------:R-:W-:Y:S01]  /*76d0*/  BSSY B1, `(.L_x_198) ;  /* 0x0000006000017945 */ /* 0x000fe20003800000 */
[----:B------:R-:W-:-:S07]  /*76e0*/  IMAD.MOV.U32 R15, RZ, RZ, -0x1 ;  /* 0xffffffffff0f7424 */ /* 0x000fce00078e00ff */
[----:B------:R-:W-:Y:S05]  /*76f0*/  WARPSYNC.COLLECTIVE R15, `(.L_x_199) ;  /* 0x000000000f0c7348 */ /* 0x000fea0003c00000 */
[----:B------:R-:W-:Y:S02]  /*7700*/  ELECT P6, UR62, PT ;  /* 0x00000000003e782f */ /* 0x000fe400038c0000 */
[----:B------:R-:W-:Y:S01]  /*7710*/  MOV R14, UR62 ;  /* 0x0000003e000e7c02 */ /* 0x000fe20008000f00 */
[----:B------:R-:W-:Y:S10]  /*7720*/  ENDCOLLECTIVE ;  /* 0x000000000000791b */ /* 0x000ff40003800000 */
.L_x_199:
[----:B------:R-:W-:Y:S05]  /*7730*/  BSYNC B1 ;  /* 0x0000000000017941 */ /* 0x000fea0003800000 */
.L_x_198:
[----:B------:R-:W-:Y:S05]  /*7740*/  BRA `(.L_x_200) ;  /* 0xffffffec00447947 */ /* 0x000fea000383ffff */
.L_x_175:
[----:B-1----:R1:W2:Y:S02]  /*7750*/  SYNCS.PHASECHK.TRANS64.TRYWAIT P0, [R22+URZ+0x58], R7 ;  /* 0x00005807160075a7 */ /* 0x0022a4000800017f */
[----:B--2---:R-:W-:Y:S05]  /*7760*/  @!P0 NANOSLEEP.SYNCS 0x989680 ;  /* 0x009896800000895d */ /* 0x004fea0003900000 */
[----:B------:R-:W2:Y:S02]  /*7770*/  @!P0 SYNCS.PHASECHK.TRANS64 P0, [R22+URZ+0x58], R7 ;  /* 0x00005807160085a7 */ /* 0x000ea4000800007f */
[----:B--2---:R-:W-:Y:S05]  /*7780*/  @!P0 BRA `(.L_x_175) ;  /* 0xfffffffc00f08947 */ /* 0x004fea000383ffff */
[----:B------:R-:W-:Y:S05]  /*7790*/  BRA `(.L_x_201) ;  /* 0xffffffec00807947 */ /* 0x000fea000383ffff */
.L_x_183:
[----:B------:R-:W-:Y:S01]  /*77a0*/  BSSY B0, `(.L_x_202) ;  /* 0x0000006000007945 */ /* 0x000fe20003800000 */
[----:B------:R-:W-:-:S07]  /*77b0*/  IMAD.MOV.U32 R15, RZ, RZ, -0x1 ;  /* 0xffffffffff0f7424 */ /* 0x000fce00078e00ff */
[----:B------:R-:W-:Y:S05]  /*77c0*/  WARPSYNC.COLLECTIVE R15, `(.L_x_203) ;  /* 0x000000000f0c7348 */ /* 0x000fea0003c00000 */
[----:B------:R-:W-:Y:S02]  /*77d0*/  ELECT P6, UR62, PT ;  /* 0x00000000003e782f */ /* 0x000fe400038c0000 */
[----:B------:R-:W-:Y:S01]  /*77e0*/  MOV R14, UR62 ;  /* 0x0000003e000e7c02 */ /* 0x000fe20008000f00 */
[----:B------:R-:W-:Y:S10]  /*77f0*/  ENDCOLLECTIVE ;  /* 0x000000000000791b */ /* 0x000ff40003800000 */
.L_x_203:
[----:B------:R-:W-:Y:S05]  /*7800*/  BSYNC B0 ;  /* 0x0000000000007941 */ /* 0x000fea0003800000 */
.L_x_202:
[----:B------:R-:W-:Y:S05]  /*7810*/  BRA `(.L_x_204) ;  /* 0xfffffff400d47947 */ /* 0x000fea000383ffff */
.L_x_187:
[----:B0-----:R0:W1:Y:S02]  /*7820*/  SYNCS.PHASECHK.TRANS64.TRYWAIT P0, [R7+URZ], R4 ;  /* 0x00000004070075a7 */ /* 0x001064000800017f */
[----:B-1----:R-:W-:Y:S05]  /*7830*/  @!P0 NANOSLEEP.SYNCS 0x989680 ;  /* 0x009896800000895d */ /* 0x002fea0003900000 */
[----:B------:R-:W1:Y:S02]  /*7840*/  @!P0 SYNCS.PHASECHK.TRANS64 P0, [R7+URZ], R4 ;  /* 0x00000004070085a7 */ /* 0x000e64000800007f */
[----:B-1----:R-:W-:Y:S05]  /*7850*/  @!P0 BRA `(.L_x_187) ;  /* 0xfffffffc00f08947 */ /* 0x002fea000383ffff */
[----:B------:R-:W-:Y:S05]  /*7860*/  BRA `(.L_x_205) ;  /* 0xfffffff800147947 */ /* 0x000fea000383ffff */
.L_x_188:
[----:B0-----:R0:W1:Y:S02]  /*7870*/  SYNCS.PHASECHK.TRANS64.TRYWAIT P0, [R8+URZ], R5 ;  /* 0x00000005080075a7 */ /* 0x001064000800017f */
[----:B-1----:R-:W-:Y:S05]  /*7880*/  @!P0 NANOSLEEP.SYNCS 0x989680 ;  /* 0x009896800000895d */ /* 0x002fea0003900000 */
[----:B------:R-:W1:Y:S02]  /*7890*/  @!P0 SYNCS.PHASECHK.TRANS64 P0, [R8+URZ], R5 ;  /* 0x00000005080085a7 */ /* 0x000e64000800007f */
[----:B-1----:R-:W-:Y:S05]  /*78a0*/  @!P0 BRA `(.L_x_188) ;  /* 0xfffffffc00f08947 */ /* 0x002fea000383ffff */
[----:B------:R-:W-:Y:S05]  /*78b0*/  BRA `(.L_x_206) ;  /* 0xfffffff800247947 */ /* 0x000fea000383ffff */
.L_x_189:
[----:B0-----:R0:W1:Y:S02]  /*78c0*/  SYNCS.PHASECHK.TRANS64.TRYWAIT P0, [R9+URZ], R4 ;  /* 0x00000004090075a7 */ /* 0x001064000800017f */
[----:B-1----:R-:W-:Y:S05]  /*78d0*/  @!P0 NANOSLEEP.SYNCS 0x989680 ;  /* 0x009896800000895d */ /* 0x002fea0003900000 */
[----:B------:R-:W1:Y:S02]  /*78e0*/  @!P0 SYNCS.PHASECHK.TRANS64 P0, [R9+URZ], R4 ;  /* 0x00000004090085a7 */ /* 0x000e64000800007f */
[----:B-1----:R-:W-:Y:S05]  /*78f0*/  @!P0 BRA `(.L_x_189) ;  /* 0xfffffffc00f08947 */ /* 0x002fea000383ffff */
[----:B------:R-:W-:Y:S05]  /*7900*/  BRA `(.L_x_207) ;  /* 0xfffffff800347947 */ /* 0x000fea000383ffff */
.L_x_190:
[----:B0-----:R0:W1:Y:S02]  /*7910*/  SYNCS.PHASECHK.TRANS64.TRYWAIT P0, [R8+URZ], R5 ;  /* 0x00000005080075a7 */ /* 0x001064000800017f */
[----:B-1----:R-:W-:Y:S05]  /*7920*/  @!P0 NANOSLEEP.SYNCS 0x989680 ;  /* 0x009896800000895d */ /* 0x002fea0003900000 */
[----:B------:R-:W1:Y:S02]  /*7930*/  @!P0 SYNCS.PHASECHK.TRANS64 P0, [R8+URZ], R5 ;  /* 0x00000005080085a7 */ /* 0x000e64000800007f */
[----:B-1----:R-:W-:Y:S05]  /*7940*/  @!P0 BRA `(.L_x_190) ;  /* 0xfffffffc00f08947 */ /* 0x002fea000383ffff */
[----:B------:R-:W-:Y:S05]  /*7950*/  BRA `(.L_x_208) ;  /* 0xfffffff800447947 */ /* 0x000fea000383ffff */
.L_x_191:
[----:B0-----:R0:W1:Y:S02]  /*7960*/  SYNCS.PHASECHK.TRANS64.TRYWAIT P0, [R9+URZ], R4 ;  /* 0x00000004090075a7 */ /* 0x001064000800017f */
[----:B-1----:R-:W-:Y:S05]  /*7970*/  @!P0 NANOSLEEP.SYNCS 0x989680 ;  /* 0x009896800000895d */ /* 0x002fea0003900000 */
[----:B------:R-:W1:Y:S02]  /*7980*/  @!P0 SYNCS.PHASECHK.TRANS64 P0, [R9+URZ], R4 ;  /* 0x00000004090085a7 */ /* 0x000e64000800007f */
[----:B-1----:R-:W-:Y:S05]  /*7990*/  @!P0 BRA `(.L_x_191) ;  /* 0xfffffffc00f08947 */ /* 0x002fea000383ffff */
[----:B------:R-:W-:Y:S05]  /*79a0*/  BRA `(.L_x_209) ;  /* 0xfffffff800547947 */ /* 0x000fea000383ffff */
.L_x_192:
[----:B0-----:R0:W1:Y:S02]  /*79b0*/  SYNCS.PHASECHK.TRANS64.TRYWAIT P0, [R8+URZ], R5 ;  /* 0x00000005080075a7 */ /* 0x001064000800017f */
[----:B-1----:R-:W-:Y:S05]  /*79c0*/  @!P0 NANOSLEEP.SYNCS 0x989680 ;  /* 0x009896800000895d */ /* 0x002fea0003900000 */
[----:B------:R-:W1:Y:S02]  /*79d0*/  @!P0 SYNCS.PHASECHK.TRANS64 P0, [R8+URZ], R5 ;  /* 0x00000005080085a7 */ /* 0x000e64000800007f */
[----:B-1----:R-:W-:Y:S05]  /*79e0*/  @!P0 BRA `(.L_x_192) ;  /* 0xfffffffc00f08947 */ /* 0x002fea000383ffff */
[----:B------:R-:W-:Y:S05]  /*79f0*/  BRA `(.L_x_210) ;  /* 0xfffffff800647947 */ /* 0x000fea000383ffff */
.L_x_193:
[----:B0-----:R0:W1:Y:S02]  /*7a00*/  SYNCS.PHASECHK.TRANS64.TRYWAIT P0, [R9+URZ], R4 ;  /* 0x00000004090075a7 */ /* 0x001064000800017f */
[----:B-1----:R-:W-:Y:S05]  /*7a10*/  @!P0 NANOSLEEP.SYNCS 0x989680 ;  /* 0x009896800000895d */ /* 0x002fea0003900000 */
[----:B------:R-:W1:Y:S02]  /*7a20*/  @!P0 SYNCS.PHASECHK.TRANS64 P0, [R9+URZ], R4 ;  /* 0x00000004090085a7 */ /* 0x000e64000800007f */
[----:B-1----:R-:W-:Y:S05]  /*7a30*/  @!P0 BRA `(.L_x_193) ;  /* 0xfffffffc00f08947 */ /* 0x002fea000383ffff */
[----:B------:R-:W-:Y:S05]  /*7a40*/  BRA `(.L_x_211) ;  /* 0xfffffff800747947 */ /* 0x000fea000383ffff */
.L_x_194:
[----:B0-----:R0:W1:Y:S02]  /*7a50*/  SYNCS.PHASECHK.TRANS64.TRYWAIT P0, [R8+URZ], R5 ;  /* 0x00000005080075a7 */ /* 0x001064000800017f */
[----:B-1----:R-:W-:Y:S05]  /*7a60*/  @!P0 NANOSLEEP.SYNCS 0x989680 ;  /* 0x009896800000895d */ /* 0x002fea0003900000 */
[----:B------:R-:W1:Y:S02]  /*7a70*/  @!P0 SYNCS.PHASECHK.TRANS64 P0, [R8+URZ], R5 ;  /* 0x00000005080085a7 */ /* 0x000e64000800007f */
[----:B-1----:R-:W-:Y:S05]  /*7a80*/  @!P0 BRA `(.L_x_194) ;  /* 0xfffffffc00f08947 */ /* 0x002fea000383ffff */
[----:B------:R-:W-:Y:S05]  /*7a90*/  BRA `(.L_x_212) ;  /* 0xfffffff800847947 */ /* 0x000fea000383ffff */
.L_x_195:
[----:B0-----:R0:W1:Y:S02]  /*7aa0*/  SYNCS.PHASECHK.TRANS64.TRYWAIT P0, [R9+URZ], R4 ;  /* 0x00000004090075a7 */ /* 0x001064000800017f */
[----:B-1----:R-:W-:Y:S05]  /*7ab0*/  @!P0 NANOSLEEP.SYNCS 0x989680 ;  /* 0x009896800000895d */ /* 0x002fea0003900000 */
[----:B------:R-:W1:Y:S02]  /*7ac0*/  @!P0 SYNCS.PHASECHK.TRANS64 P0, [R9+URZ], R4 ;  /* 0x00000004090085a7 */ /* 0x000e64000800007f */
[----:B-1----:R-:W-:Y:S05]  /*7ad0*/  @!P0 BRA `(.L_x_195) ;  /* 0xfffffffc00f08947 */ /* 0x002fea000383ffff */
[----:B------:R-:W-:Y:S05]  /*7ae0*/  BRA `(.L_x_213) ;  /* 0xfffffff800947947 */ /* 0x000fea000383ffff */
.L_x_196:
[----:B0-----:R0:W1:Y:S02]  /*7af0*/  SYNCS.PHASECHK.TRANS64.TRYWAIT P0, [R6+URZ], R5 ;  /* 0x00000005060075a7 */ /* 0x001064000800017f */
[----:B-1----:R-:W-:Y:S05]  /*7b00*/  @!P0 NANOSLEEP.SYNCS 0x989680 ;  /* 0x009896800000895d */ /* 0x002fea0003900000 */
[----:B------:R-:W1:Y:S02]  /*7b10*/  @!P0 SYNCS.PHASECHK.TRANS64 P0, [R6+URZ], R5 ;  /* 0x00000005060085a7 */ /* 0x000e64000800007f */
[----:B-1----:R-:W-:Y:S05]  /*7b20*/  @!P0 BRA `(.L_x_196) ;  /* 0xfffffffc00f08947 */ /* 0x002fea000383ffff */
[----:B------:R-:W-:Y:S05]  /*7b30*/  BRA `(.L_x_214) ;  /* 0xfffffff8009c7947 */ /* 0x000fea000383ffff */
.L_x_215:
[----:B------:R-:W-:-:S00]  /*7b40*/  BRA `(.L_x_215) ;  /* 0xfffffffc00fc7947 */ /* 0x000fc0000383ffff */
[----:B------:R-:W-:-:S00]  /*7b50*/  NOP ;  /* 0x0000000000007918 */ /* 0x000fc00000000000 */
        /* <DEDUP_REMOVED lines=10> */
.L_x_216:


//--------------------- .nv.global.init           --------------------------
	.section	.nv.global.init,"aw",@progbits
.nv.global.init:
	.type		$str$22,@object
	.size		$str$22,($str$23 - $str$22)
$str$22:
        /*0000*/ 	.byte	0x6b, 0x5f, 0x74, 0x69, 0x6c, 0x65, 0x5f, 0x63, 0x6f, 0x75, 0x6e, 0x74, 0x20, 0x3e, 0x3d, 0x20
        /*0010*/ 	.byte	0x31, 0x00
	.type		$str$23,@object
	.size		$str$23,(__unnamed_1 - $str$23)
$str$23:
        /*0012*/ 	.byte	0x2f, 0x74, 0x6d, 0x70, 0x2f, 0x63, 0x75, 0x74, 0x6c, 0x61, 0x73, 0x73, 0x5f, 0x73, 0x77, 0x65
        /*0022*/ 	.byte	0x65, 0x70, 0x5f, 0x73, 0x72, 0x63, 0x2f, 0x69, 0x6e, 0x63, 0x6c, 0x75, 0x64, 0x65, 0x2f, 0x63
        /*0032*/ 	.byte	0x75, 0x74, 0x6c, 0x61, 0x73, 0x73, 0x2f, 0x67, 0x65, 0x6d, 0x6d, 0x2f, 0x63, 0x6f, 0x6c, 0x6c
        /*0042*/ 	.byte	0x65, 0x63, 0x74, 0x69, 0x76, 0x65, 0x2f, 0x73, 0x6d, 0x39, 0x30, 0x5f, 0x6d, 0x6d, 0x61, 0x5f
        /*0052*/ 	.byte	0x74, 0x6d, 0x61, 0x5f, 0x67, 0x6d, 0x6d, 0x61, 0x5f, 0x73, 0x73, 0x5f, 0x77, 0x61, 0x72, 0x70
        /*0062*/ 	.byte	0x73, 0x70, 0x65, 0x63, 0x69, 0x61, 0x6c, 0x69, 0x7a, 0x65, 0x64, 0x2e, 0x68, 0x70, 0x70, 0x00
	.type		__unnamed_1,@object
	.size		__unnamed_1,(.L_0 - __unnamed_1)
__unnamed_1:
        /*0072*/ 	.byte	0x76, 0x6f, 0x69, 0x64, 0x20, 0x63, 0x75, 0x74, 0x6c, 0x61, 0x73, 0x73, 0x3a, 0x3a, 0x67, 0x65
        /* <DEDUP_REMOVED lines=173> */
        /*0b52*/ 	.byte	0x5d, 0x00
.L_0:


//--------------------- .nv.shared._ZN7cutlass13device_kernelINS_4gemm6kernel13GemmUniversalIN4cute5tupleIJiiiiEEENS1_10collective13CollectiveMmaINS1_34MainloopSm90TmaGmmaWarpSpecializedILi11ENS5_IJNS4_1CILi2EEESB_NSA_ILi1EEEEEENS1_35KernelTmaWarpSpecializedCooperativeEEENS5_IJNSA_ILi256EEENSA_ILi64EEESH_EEEaNS5_IJlSC_lEEEaSJ_NS4_8TiledMMAINS4_8MMA_AtomIJNS4_4SM904GMMA26MMA_64x64x32_S32S8S8_SS_TNEEEENS4_6LayoutINS5_IJSB_SC_SC_EEENS5_IJSC_NSA_ILi0EEESS_EEEEENS5_IJNS4_10UnderscoreESV_SV_EEEEENS4_23SM90_TMA_LOAD_MULTICASTENS4_14ComposedLayoutINS4_7SwizzleILi2ELi4ELi3EEENS4_18smem_ptr_flag_bitsILi8EEENSQ_INS5_IJNSA_ILi8EEESH_EEENS5_IJSH_SC_EEEEEEEvNS4_8identityESY_S18_vS19_EENS_8epilogue10collective6detail29Sm90TmaWarpSpecializedAdapterINS1C_15DefaultEpilogueIaSJ_SJ_NS1B_6thread17LinearCombinationIaLi1EiiLNS1G_9ScaleType4KindE0ELNS_15FloatRoundStyleE2EaEENS1_15EpilogueDefaultEEEEEvvEEEEvNT_6ParamsE --------------------------
	.section	.nv.shared._ZN7cutlass13device_kernelINS_4gemm6kernel13GemmUniversalIN4cute5tupleIJiiiiEEENS1_10collective13CollectiveMmaINS1_34MainloopSm90TmaGmmaWarpSpecializedILi11ENS5_IJNS4_1CILi2EEESB_NSA_ILi1EEEEEENS1_35KernelTmaWarpSpecializedCooperativeEEENS5_IJNSA_ILi256EEENSA_ILi64EEESH_EEEaNS5_IJlSC_lEEEaSJ_NS4_8TiledMMAINS4_8MMA_AtomIJNS4_4SM904GMMA26MMA_64x64x32_S32S8S8_SS_TNEEEENS4_6LayoutINS5_IJSB_SC_SC_EEENS5_IJSC_NSA_ILi0EEESS_EEEEENS5_IJNS4_10UnderscoreESV_SV_EEEEENS4_23SM90_TMA_LOAD_MULTICASTENS4_14ComposedLayoutINS4_7SwizzleILi2ELi4ELi3EEENS4_18smem_ptr_flag_bitsILi8EEENSQ_INS5_IJNSA_ILi8EEESH_EEENS5_IJSH_SC_EEEEEEEvNS4_8identityESY_S18_vS19_EENS_8epilogue10collective6detail29Sm90TmaWarpSpecializedAdapterINS1C_15DefaultEpilogueIaSJ_SJ_NS1B_6thread17LinearCombinationIaLi1EiiLNS1G_9ScaleType4KindE0ELNS_15FloatRoundStyleE2EaEENS1_15EpilogueDefaultEEEEEvvEEEEvNT_6ParamsE,"aw",@nobits
	.sectionflags	@""
	.align	16
	.zero		1024


//--------------------- .nv.shared.reserved.0     --------------------------
	.section	.nv.shared.reserved.0,"aw",@nobits
	.weak		__nv_reservedSMEM_offset_0_alias
	.size		__nv_reservedSMEM_offset_0_alias, 0, 0
	.other		__nv_reservedSMEM_offset_0_alias,@"STO_CUDA_RESERVED_SHARED STV_DEFAULT"
__nv_reservedSMEM_offset_0_alias:
	.zero		0


//--------------------- .nv.global                --------------------------
	.section	.nv.global,"aw",@nobits
.nv.global:
	.type		_ZN40_INTERNAL_d7ffb6c8_4_k_cu_332b1a85_211654cute1_E,@object
	.size		_ZN40_INTERNAL_d7ffb6c8_4_k_cu_332b1a85_211654cute1_E,(_ZN40_INTERNAL_d7ffb6c8_4_k_cu_332b1a85_211654cuda3std3__45__cpo6cbeginE - _ZN40_INTERNAL_d7ffb6c8_4_k_cu_332b1a85_211654cute1_E)
_ZN40_INTERNAL_d7ffb6c8_4_k_cu_332b1a85_211654cute1_E:
	.zero		1
	.type		_ZN40_INTERNAL_d7ffb6c8_4_k_cu_332b1a85_211654cuda3std3__45__cpo6cbeginE,@object
	.size		_ZN40_INTERNAL_d7ffb6c8_4_k_cu_332b1a85_211654cuda3std3__45__cpo6cbeginE,(_ZN40_INTERNAL_d7ffb6c8_4_k_cu_332b1a85_211654cuda3std3__48in_placeE - _ZN40_INTERNAL_d7ffb6c8_4_k_cu_332b1a85_211654cuda3std3__45__cpo6cbeginE)
_ZN40_INTERNAL_d7ffb6c8_4_k_cu_332b1a85_211654cuda3std3__45__cpo6cbeginE:
	.zero		1
	.type		_ZN40_INTERNAL_d7ffb6c8_4_k_cu_332b1a85_211654cuda3std3__48in_placeE,@object
	.size		_ZN40_INTERNAL_d7ffb6c8_4_k_cu_332b1a85_211654cuda3std3__48in_placeE,(_ZN40_INTERNAL_d7ffb6c8_4_k_cu_332b1a85_211654cuda3std6ranges3__45__cpo9iter_moveE - _ZN40_INTERNAL_d7ffb6c8_4_k_cu_332b1a85_211654cuda3std3__48in_placeE)
_ZN40_INTERNAL_d7ffb6c8_4_k_cu_332b1a85_211654cuda3std3__48in_placeE:
	.zero		1
	.type		_ZN40_INTERNAL_d7ffb6c8_4_k_cu_332b1a85_211654cuda3std6ranges3__45__cpo9iter_moveE,@object
	.size		_ZN40_INTERNAL_d7ffb6c8_4_k_cu_332b1a85_211654cuda3std6ranges3__45__cpo9iter_moveE,(_ZN40_INTERNAL_d7ffb6c8_4_k_cu_332b1a85_211654cuda3std3__45__cpo5beginE - _ZN40_INTERNAL_d7ffb6c8_4_k_cu_332b1a85_211654cuda3std6ranges3__45__cpo9iter_moveE)
_ZN40_INTERNAL_d7ffb6c8_4_k_cu_332b1a85_211654cuda3std6ranges3__45__cpo9iter_moveE:
	.zero		1
	.type		_ZN40_INTERNAL_d7ffb6c8_4_k_cu_332b1a85_211654cuda3std3__45__cpo5beginE,@object
	.size		_ZN40_INTERNAL_d7ffb6c8_4_k_cu_332b1a85_211654cuda3std3__45__cpo5beginE,(_ZN40_INTERNAL_d7ffb6c8_4_k_cu_332b1a85_211654cuda3std3__442_GLOBAL__N__d7ffb6c8_4_k_cu_332b1a85_211656ignoreE - _ZN40_INTERNAL_d7ffb6c8_4_k_cu_332b1a85_211654cuda3std3__45__cpo5beginE)
_ZN40_INTERNAL_d7ffb6c8_4_k_cu_332b1a85_211654cuda3std3__45__cpo5beginE:
	.zero		1
	.type		_ZN40_INTERNAL_d7ffb6c8_4_k_cu_332b1a85_211654cuda3std3__442_GLOBAL__N__d7ffb6c8_4_k_cu_332b1a85_211656ignoreE,@object
	.size		_ZN40_INTERNAL_d7ffb6c8_4_k_cu_332b1a85_211654cuda3std3__442_GLOBAL__N__d7ffb6c8_4_k_cu_332b1a85_211656ignoreE,(_ZN40_INTERNAL_d7ffb6c8_4_k_cu_332b1a85_211654cute7productE - _ZN40_INTERNAL_d7ffb6c8_4_k_cu_332b1a85_211654cuda3std3__442_GLOBAL__N__d7ffb6c8_4_k_cu_332b1a85_211656ignoreE)
_ZN40_INTERNAL_d7ffb6c8_4_k_cu_332b1a85_211654cuda3std3__442_GLOBAL__N__d7ffb6c8_4_k_cu_332b1a85_211656ignoreE:
	.zero		1
	.type		_ZN40_INTERNAL_d7ffb6c8_4_k_cu_332b1a85_211654cute7productE,@object
	.size		_ZN40_INTERNAL_d7ffb6c8_4_k_cu_332b1a85_211654cute7productE,(_ZN40_INTERNAL_d7ffb6c8_4_k_cu_332b1a85_211654cuda3std3__45__cpo3endE - _ZN40_INTERNAL_d7ffb6c8_4_k_cu_332b1a85_211654cute7productE)
_ZN40_INTERNAL_d7ffb6c8_4_k_cu_332b1a85_211654cute7productE:
	.zero		1
	.type		_ZN40_INTERNAL_d7ffb6c8_4_k_cu_332b1a85_211654cuda3std3__45__cpo3endE,@object
	.size		_ZN40_INTERNAL_d7ffb6c8_4_k_cu_332b1a85_211654cuda3std3__45__cpo3endE,(_ZN40_INTERNAL_d7ffb6c8_4_k_cu_332b1a85_211654cuda3std3__419piecewise_constructE - _ZN40_INTERNAL_d7ffb6c8_4_k_cu_332b1a85_211654cuda3std3__45__cpo3endE)
_ZN40_INTERNAL_d7ffb6c8_4_k_cu_332b1a85_211654cuda3std3__45__cpo3endE:
	.zero		1
	.type		_ZN40_INTERNAL_d7ffb6c8_4_k_cu_332b1a85_211654cuda3std3__419piecewise_constructE,@object
	.size		_ZN40_INTERNAL_d7ffb6c8_4_k_cu_332b1a85_211654cuda3std3__419piecewise_constructE,(_ZN40_INTERNAL_d7ffb6c8_4_k_cu_332b1a85_211654cuda3std3__45__cpo4cendE - _ZN40_INTERNAL_d7ffb6c8_4_k_cu_332b1a85_211654cuda3std3__419piecewise_constructE)
_ZN40_INTERNAL_d7ffb6c8_4_k_cu_332b1a85_211654cuda3std3__419piecewise_constructE:
	.zero		1
	.type		_ZN40_INTERNAL_d7ffb6c8_4_k_cu_332b1a85_211654cuda3std3__45__cpo4cendE,@object
	.size		_ZN40_INTERNAL_d7ffb6c8_4_k_cu_332b1a85_211654cuda3std3__45__cpo4cendE,(_ZN40_INTERNAL_d7ffb6c8_4_k_cu_332b1a85_211654cuda3std6ranges3__45__cpo4swapE - _ZN40_INTERNAL_d7ffb6c8_4_k_cu_332b1a85_211654cuda3std3__45__cpo4cendE)
_ZN40_INTERNAL_d7ffb6c8_4_k_cu_332b1a85_211654cuda3std3__45__cpo4cendE:
	.zero		1
	.type		_ZN40_INTERNAL_d7ffb6c8_4_k_cu_332b1a85_211654cuda3std6ranges3__45__cpo4swapE,@object
	.size		_ZN40_INTERNAL_d7ffb6c8_4_k_cu_332b1a85_211654cuda3std6ranges3__45__cpo4swapE,(.L_8 - _ZN40_INTERNAL_d7ffb6c8_4_k_cu_332b1a85_211654cuda3std6ranges3__45__cpo4swapE)
_ZN40_INTERNAL_d7ffb6c8_4_k_cu_332b1a85_211654cuda3std6ranges3__45__cpo4swapE:
	.zero		1
.L_8:


//--------------------- .nv.constant0._ZN7cutlass13device_kernelINS_4gemm6kernel13GemmUniversalIN4cute5tupleIJiiiiEEENS1_10collective13CollectiveMmaINS1_34MainloopSm90TmaGmmaWarpSpecializedILi11ENS5_IJNS4_1CILi2EEESB_NSA_ILi1EEEEEENS1_35KernelTmaWarpSpecializedCooperativeEEENS5_IJNSA_ILi256EEENSA_ILi64EEESH_EEEaNS5_IJlSC_lEEEaSJ_NS4_8TiledMMAINS4_8MMA_AtomIJNS4_4SM904GMMA26MMA_64x64x32_S32S8S8_SS_TNEEEENS4_6LayoutINS5_IJSB_SC_SC_EEENS5_IJSC_NSA_ILi0EEESS_EEEEENS5_IJNS4_10UnderscoreESV_SV_EEEEENS4_23SM90_TMA_LOAD_MULTICASTENS4_14ComposedLayoutINS4_7SwizzleILi2ELi4ELi3EEENS4_18smem_ptr_flag_bitsILi8EEENSQ_INS5_IJNSA_ILi8EEESH_EEENS5_IJSH_SC_EEEEEEEvNS4_8identityESY_S18_vS19_EENS_8epilogue10collective6detail29Sm90TmaWarpSpecializedAdapterINS1C_15DefaultEpilogueIaSJ_SJ_NS1B_6thread17LinearCombinationIaLi1EiiLNS1G_9ScaleType4KindE0ELNS_15FloatRoundStyleE2EaEENS1_15EpilogueDefaultEEEEEvvEEEEvNT_6ParamsE --------------------------
	.section	.nv.constant0._ZN7cutlass13device_kernelINS_4gemm6kernel13GemmUniversalIN4cute5tupleIJiiiiEEENS1_10collective13CollectiveMmaINS1_34MainloopSm90TmaGmmaWarpSpecializedILi11ENS5_IJNS4_1CILi2EEESB_NSA_ILi1EEEEEENS1_35KernelTmaWarpSpecializedCooperativeEEENS5_IJNSA_ILi256EEENSA_ILi64EEESH_EEEaNS5_IJlSC_lEEEaSJ_NS4_8TiledMMAINS4_8MMA_AtomIJNS4_4SM904GMMA26MMA_64x64x32_S32S8S8_SS_TNEEEENS4_6LayoutINS5_IJSB_SC_SC_EEENS5_IJSC_NSA_ILi0EEESS_EEEEENS5_IJNS4_10UnderscoreESV_SV_EEEEENS4_23SM90_TMA_LOAD_MULTICASTENS4_14ComposedLayoutINS4_7SwizzleILi2ELi4ELi3EEENS4_18smem_ptr_flag_bitsILi8EEENSQ_INS5_IJNSA_ILi8EEESH_EEENS5_IJSH_SC_EEEEEEEvNS4_8identityESY_S18_vS19_EENS_8epilogue10collective6detail29Sm90TmaWarpSpecializedAdapterINS1C_15DefaultEpilogueIaSJ_SJ_NS1B_6thread17LinearCombinationIaLi1EiiLNS1G_9ScaleType4KindE0ELNS_15FloatRoundStyleE2EaEENS1_15EpilogueDefaultEEEEEvvEEEEvNT_6ParamsE,"a",@progbits
	.sectionflags	@""
	.align	4
.nv.constant0._ZN7cutlass13device_kernelINS_4gemm6kernel13GemmUniversalIN4cute5tupleIJiiiiEEENS1_10collective13CollectiveMmaINS1_34MainloopSm90TmaGmmaWarpSpecializedILi11ENS5_IJNS4_1CILi2EEESB_NSA_ILi1EEEEEENS1_35KernelTmaWarpSpecializedCooperativeEEENS5_IJNSA_ILi256EEENSA_ILi64EEESH_EEEaNS5_IJlSC_lEEEaSJ_NS4_8TiledMMAINS4_8MMA_AtomIJNS4_4SM904GMMA26MMA_64x64x32_S32S8S8_SS_TNEEEENS4_6LayoutINS5_IJSB_SC_SC_EEENS5_IJSC_NSA_ILi0EEESS_EEEEENS5_IJNS4_10UnderscoreESV_SV_EEEEENS4_23SM90_TMA_LOAD_MULTICASTENS4_14ComposedLayoutINS4_7SwizzleILi2ELi4ELi3EEENS4_18smem_ptr_flag_bitsILi8EEENSQ_INS5_IJNSA_ILi8EEESH_EEENS5_IJSH_SC_EEEEEEEvNS4_8identityESY_S18_vS19_EENS_8epilogue10collective6detail29Sm90TmaWarpSpecializedAdapterINS1C_15DefaultEpilogueIaSJ_SJ_NS1B_6thread17LinearCombinationIaLi1EiiLNS1G_9ScaleType4KindE0ELNS_15FloatRoundStyleE2EaEENS1_15EpilogueDefaultEEEEEvvEEEEvNT_6ParamsE:
	.zero		1664


//--------------------- SYMBOLS --------------------------

	.type		.nv.reservedSmem.offset0,@object
	.size		.nv.reservedSmem.offset0,0x4
	.type		__assertfail,@function
